// auto-generated by cutlass_sweep.gemm — config: {"arch": "sm_100", "cluster_m": 1, "cluster_n": 1, "dtype": "fp32", "dtype_b": "fp32", "layout": "tt", "stages": 0, "tile_k": 32, "tile_m": 128, "tile_n": 256}
#include "cutlass/cutlass.h"
#include "cutlass/gemm/collective/collective_builder.hpp"
#include "cutlass/gemm/device/gemm_universal_adapter.h"
#include "cutlass/gemm/kernel/gemm_universal.hpp"
#include "cutlass/epilogue/collective/collective_builder.hpp"

using ElemA = float;
using ElemB = float;
using ElemCD = float;
using Acc  = float;
using TileShape    = cute::Shape<cute::_128, cute::_256, cute::_32>;
using ClusterShape = cute::Shape<cute::_1, cute::_1, cute::_1>;

using CollectiveEpilogue = typename cutlass::epilogue::collective::CollectiveBuilder<
    cutlass::arch::Sm100, cutlass::arch::OpClassTensorOp,
    TileShape, ClusterShape,
    cutlass::epilogue::collective::EpilogueTileAuto,
    Acc, Acc,
    ElemCD, cutlass::layout::RowMajor, 128 / cutlass::sizeof_bits<ElemCD>::value,
    ElemCD, cutlass::layout::RowMajor, 128 / cutlass::sizeof_bits<ElemCD>::value,
    cutlass::epilogue::collective::EpilogueScheduleAuto
  >::CollectiveOp;

using CollectiveMainloop = typename cutlass::gemm::collective::CollectiveBuilder<
    cutlass::arch::Sm100, cutlass::arch::OpClassTensorOp,
    ElemA, cutlass::layout::ColumnMajor, 128 / cutlass::sizeof_bits<ElemA>::value,
    ElemB, cutlass::layout::ColumnMajor, 128 / cutlass::sizeof_bits<ElemB>::value,
    Acc,
    TileShape, ClusterShape,
    cutlass::gemm::collective::StageCountAutoCarveout<static_cast<int>(sizeof(typename CollectiveEpilogue::SharedStorage))>,
    cutlass::gemm::collective::KernelScheduleAuto
  >::CollectiveOp;

using GemmKernel = cutlass::gemm::kernel::GemmUniversal<
    cute::Shape<int,int,int,int>,
    CollectiveMainloop,
    CollectiveEpilogue
>;
using Gemm = cutlass::gemm::device::GemmUniversalAdapter<GemmKernel>;

// Force the device kernel symbol into the cubin without needing a host main.
auto* _anchor = &cutlass::device_kernel<GemmKernel>;


// ===== COMPILED SASS (sm_100a) =====

	.target	sm_100a

	.elftype	@"ET_EXEC"


//--------------------- .note.nv.tkinfo           --------------------------
	.section	.note.nv.tkinfo,"",@"SHT_NOTE"
	.sectionflags	@"SHF_NOTE_NV_TKINFO"
	.tkinfo
        /*0018*/ 	.word	0x00000002
        /*0030*/ 	.string	""
        /*0030*/ 	.string	"ptxas"
        /*0030*/ 	.string	"Cuda compilation tools, release 13.0, V13.0.88"
        /*0030*/ 	.string	"Build cuda_13.0.r13.0/compiler.36424714_0"
        /*0030*/ 	.string	"-arch sm_100a -m 64 "



//--------------------- .note.nv.cuinfo           --------------------------
	.section	.note.nv.cuinfo,"",@"SHT_NOTE"
	.sectionflags	@"SHF_NOTE_NV_CUINFO"
        /*0018*/ 	.short	0x0002
        /*001a*/ 	.short	0x0064
        /*001c*/ 	.short	0x0082
	.zero		2


//--------------------- .nv.info                  --------------------------
	.section	.nv.info,"",@"SHT_CUDA_INFO"
	.align	4


	//----- nvinfo : EIATTR_REGCOUNT
	.align		4
        /*0000*/ 	.byte	0x04, 0x2f
        /*0002*/ 	.short	(.L_19 - .L_18)
	.align		4
.L_18:
        /*0004*/ 	.word	index@(_ZN7cutlass13device_kernelINS_4gemm6kernel13GemmUniversalIN4cute5tupleIJiiiiEEENS1_10collective13CollectiveMmaINS1_35MainloopSm100TmaUmmaWarpSpecializedILi3ELi2ELi2ENS5_IJNS4_1CILi1EEESB_SB_EEEEENS5_IJNSA_ILi128EEENSA_ILi256EEENSA_ILi32EEEEEEfNS5_IJSB_llEEEfNS5_IJlSB_lEEENS4_8TiledMMAINS4_8MMA_AtomIJNS4_17SM100_MMA_TF32_SSINS_10tfloat32_tESN_fLi128ELi256ELNS4_4UMMA5MajorE1ELSP_0ELNSO_7ScaleInE0ELSQ_0EEEEEENS4_6LayoutISC_NS5_IJNSA_ILi0EEESU_SU_EEEEENS5_IJNS4_10UnderscoreESX_SX_EEEEENS4_13SM90_TMA_LOADENS4_14ComposedLayoutINS4_7SwizzleILi2ELi5ELi2EEENS4_18smem_ptr_flag_bitsILi32EEENST_INS5_IJSG_NSA_ILi4EEEEEENS5_IJSB_SG_EEEEEEEvNS4_8identityES10_NS11_INS12_ILi3ELi4ELi3EEES15_NST_INS5_IJNSA_ILi8EEESG_EEENS5_IJSG_SB_EEEEEEEvS1B_EENS_8epilogue10collective18CollectiveEpilogueINS1J_23Sm100TmaWarpSpecializedILi4ELi2ELi32ELb1ELb0EEEJSH_NS5_IJNST_ISE_SB_EENST_ISG_SB_EEEEEfSJ_fSJ_NS1J_6fusion15FusionCallbacksIS1N_NS1R_17LinearCombinationIffffLNS_15FloatRoundStyleE2EEESH_S1Q_JEEENS4_5SM1004TMEM4LOAD26SM100_TMEM_LOAD_32dp32b32xES10_S1H_NS4_39AutoVectorizingCopyWithAssumedAlignmentILi128EEENS4_14SM90_TMA_STOREES1H_S22_S22_EEEvvEEEEvNT_6ParamsE)
        /*0008*/ 	.word	0x00000099


	//----- nvinfo : EIATTR_FRAME_SIZE
	.align		4
.L_19:
        /*000c*/ 	.byte	0x04, 0x11
        /*000e*/ 	.short	(.L_21 - .L_20)
	.align		4
.L_20:
        /*0010*/ 	.word	index@($__internal_2_$__cuda_sm10x_tcgen05_guardrail_trap_unallocated_columns_being_dealloced)
        /*0014*/ 	.word	0x00000000


	//----- nvinfo : EIATTR_FRAME_SIZE
	.align		4
.L_21:
        /*0018*/ 	.byte	0x04, 0x11
        /*001a*/ 	.short	(.L_23 - .L_22)
	.align		4
.L_22:
        /*001c*/ 	.word	index@($__internal_1_$__cuda_sm10x_tcgen05_guardrail_trap_phase_invalid_during_alloc)
        /*0020*/ 	.word	0x00000000


	//----- nvinfo : EIATTR_FRAME_SIZE
	.align		4
.L_23:
        /*0024*/ 	.byte	0x04, 0x11
        /*0026*/ 	.short	(.L_25 - .L_24)
	.align		4
.L_24:
        /*0028*/ 	.word	index@($__internal_0_$__cuda_sm10x_tcgen05_guardrail_trap_col_being_dealloced_not_returned_by_alloc)
        /*002c*/ 	.word	0x00000000


	//----- nvinfo : EIATTR_FRAME_SIZE
	.align		4
.L_25:
        /*0030*/ 	.byte	0x04, 0x11
        /*0032*/ 	.short	(.L_27 - .L_26)
	.align		4
.L_26:
        /*0034*/ 	.word	index@(_ZN7cutlass13device_kernelINS_4gemm6kernel13GemmUniversalIN4cute5tupleIJiiiiEEENS1_10collective13CollectiveMmaINS1_35MainloopSm100TmaUmmaWarpSpecializedILi3ELi2ELi2ENS5_IJNS4_1CILi1EEESB_SB_EEEEENS5_IJNSA_ILi128EEENSA_ILi256EEENSA_ILi32EEEEEEfNS5_IJSB_llEEEfNS5_IJlSB_lEEENS4_8TiledMMAINS4_8MMA_AtomIJNS4_17SM100_MMA_TF32_SSINS_10tfloat32_tESN_fLi128ELi256ELNS4_4UMMA5MajorE1ELSP_0ELNSO_7ScaleInE0ELSQ_0EEEEEENS4_6LayoutISC_NS5_IJNSA_ILi0EEESU_SU_EEEEENS5_IJNS4_10UnderscoreESX_SX_EEEEENS4_13SM90_TMA_LOADENS4_14ComposedLayoutINS4_7SwizzleILi2ELi5ELi2EEENS4_18smem_ptr_flag_bitsILi32EEENST_INS5_IJSG_NSA_ILi4EEEEEENS5_IJSB_SG_EEEEEEEvNS4_8identityES10_NS11_INS12_ILi3ELi4ELi3EEES15_NST_INS5_IJNSA_ILi8EEESG_EEENS5_IJSG_SB_EEEEEEEvS1B_EENS_8epilogue10collective18CollectiveEpilogueINS1J_23Sm100TmaWarpSpecializedILi4ELi2ELi32ELb1ELb0EEEJSH_NS5_IJNST_ISE_SB_EENST_ISG_SB_EEEEEfSJ_fSJ_NS1J_6fusion15FusionCallbacksIS1N_NS1R_17LinearCombinationIffffLNS_15FloatRoundStyleE2EEESH_S1Q_JEEENS4_5SM1004TMEM4LOAD26SM100_TMEM_LOAD_32dp32b32xES10_S1H_NS4_39AutoVectorizingCopyWithAssumedAlignmentILi128EEENS4_14SM90_TMA_STOREES1H_S22_S22_EEEvvEEEEvNT_6ParamsE)
        /*0038*/ 	.word	0x00000000


	//----- nvinfo : EIATTR_MIN_STACK_SIZE
	.align		4
.L_27:
        /*003c*/ 	.byte	0x04, 0x12
        /*003e*/ 	.short	(.L_29 - .L_28)
	.align		4
.L_28:
        /*0040*/ 	.word	index@(_ZN7cutlass13device_kernelINS_4gemm6kernel13GemmUniversalIN4cute5tupleIJiiiiEEENS1_10collective13CollectiveMmaINS1_35MainloopSm100TmaUmmaWarpSpecializedILi3ELi2ELi2ENS5_IJNS4_1CILi1EEESB_SB_EEEEENS5_IJNSA_ILi128EEENSA_ILi256EEENSA_ILi32EEEEEEfNS5_IJSB_llEEEfNS5_IJlSB_lEEENS4_8TiledMMAINS4_8MMA_AtomIJNS4_17SM100_MMA_TF32_SSINS_10tfloat32_tESN_fLi128ELi256ELNS4_4UMMA5MajorE1ELSP_0ELNSO_7ScaleInE0ELSQ_0EEEEEENS4_6LayoutISC_NS5_IJNSA_ILi0EEESU_SU_EEEEENS5_IJNS4_10UnderscoreESX_SX_EEEEENS4_13SM90_TMA_LOADENS4_14ComposedLayoutINS4_7SwizzleILi2ELi5ELi2EEENS4_18smem_ptr_flag_bitsILi32EEENST_INS5_IJSG_NSA_ILi4EEEEEENS5_IJSB_SG_EEEEEEEvNS4_8identityES10_NS11_INS12_ILi3ELi4ELi3EEES15_NST_INS5_IJNSA_ILi8EEESG_EEENS5_IJSG_SB_EEEEEEEvS1B_EENS_8epilogue10collective18CollectiveEpilogueINS1J_23Sm100TmaWarpSpecializedILi4ELi2ELi32ELb1ELb0EEEJSH_NS5_IJNST_ISE_SB_EENST_ISG_SB_EEEEEfSJ_fSJ_NS1J_6fusion15FusionCallbacksIS1N_NS1R_17LinearCombinationIffffLNS_15FloatRoundStyleE2EEESH_S1Q_JEEENS4_5SM1004TMEM4LOAD26SM100_TMEM_LOAD_32dp32b32xES10_S1H_NS4_39AutoVectorizingCopyWithAssumedAlignmentILi128EEENS4_14SM90_TMA_STOREES1H_S22_S22_EEEvvEEEEvNT_6ParamsE)
        /*0044*/ 	.word	0x00000000
.L_29:


//--------------------- .nv.compat                --------------------------
	.section	.nv.compat,"",@"SHT_CUDA_COMPAT_INFO"
	.align	4
        /*0000*/ 	.byte	0x02, 0x09, 0x01, 0x00, 0x02, 0x02, 0x02, 0x00, 0x02, 0x05, 0x05, 0x00, 0x03, 0x07, 0x01, 0x01
        /*0010*/ 	.byte	0x02, 0x03, 0x01, 0x00, 0x02, 0x06, 0x01, 0x00, 0x04, 0x0b, 0x08, 0x00, 0x09, 0x00, 0x00, 0x00
        /*0020*/ 	.byte	0x00, 0x00, 0x00, 0x00


//--------------------- .nv.info._ZN7cutlass13device_kernelINS_4gemm6kernel13GemmUniversalIN4cute5tupleIJiiiiEEENS1_10collective13CollectiveMmaINS1_35MainloopSm100TmaUmmaWarpSpecializedILi3ELi2ELi2ENS5_IJNS4_1CILi1EEESB_SB_EEEEENS5_IJNSA_ILi128EEENSA_ILi256EEENSA_ILi32EEEEEEfNS5_IJSB_llEEEfNS5_IJlSB_lEEENS4_8TiledMMAINS4_8MMA_AtomIJNS4_17SM100_MMA_TF32_SSINS_10tfloat32_tESN_fLi128ELi256ELNS4_4UMMA5MajorE1ELSP_0ELNSO_7ScaleInE0ELSQ_0EEEEEENS4_6LayoutISC_NS5_IJNSA_ILi0EEESU_SU_EEEEENS5_IJNS4_10UnderscoreESX_SX_EEEEENS4_13SM90_TMA_LOADENS4_14ComposedLayoutINS4_7SwizzleILi2ELi5ELi2EEENS4_18smem_ptr_flag_bitsILi32EEENST_INS5_IJSG_NSA_ILi4EEEEEENS5_IJSB_SG_EEEEEEEvNS4_8identityES10_NS11_INS12_ILi3ELi4ELi3EEES15_NST_INS5_IJNSA_ILi8EEESG_EEENS5_IJSG_SB_EEEEEEEvS1B_EENS_8epilogue10collective18CollectiveEpilogueINS1J_23Sm100TmaWarpSpecializedILi4ELi2ELi32ELb1ELb0EEEJSH_NS5_IJNST_ISE_SB_EENST_ISG_SB_EEEEEfSJ_fSJ_NS1J_6fusion15FusionCallbacksIS1N_NS1R_17LinearCombinationIffffLNS_15FloatRoundStyleE2EEESH_S1Q_JEEENS4_5SM1004TMEM4LOAD26SM100_TMEM_LOAD_32dp32b32xES10_S1H_NS4_39AutoVectorizingCopyWithAssumedAlignmentILi128EEENS4_14SM90_TMA_STOREES1H_S22_S22_EEEvvEEEEvNT_6ParamsE --------------------------
	.section	.nv.info._ZN7cutlass13device_kernelINS_4gemm6kernel13GemmUniversalIN4cute5tupleIJiiiiEEENS1_10collective13CollectiveMmaINS1_35MainloopSm100TmaUmmaWarpSpecializedILi3ELi2ELi2ENS5_IJNS4_1CILi1EEESB_SB_EEEEENS5_IJNSA_ILi128EEENSA_ILi256EEENSA_ILi32EEEEEEfNS5_IJSB_llEEEfNS5_IJlSB_lEEENS4_8TiledMMAINS4_8MMA_AtomIJNS4_17SM100_MMA_TF32_SSINS_10tfloat32_tESN_fLi128ELi256ELNS4_4UMMA5MajorE1ELSP_0ELNSO_7ScaleInE0ELSQ_0EEEEEENS4_6LayoutISC_NS5_IJNSA_ILi0EEESU_SU_EEEEENS5_IJNS4_10UnderscoreESX_SX_EEEEENS4_13SM90_TMA_LOADENS4_14ComposedLayoutINS4_7SwizzleILi2ELi5ELi2EEENS4_18smem_ptr_flag_bitsILi32EEENST_INS5_IJSG_NSA_ILi4EEEEEENS5_IJSB_SG_EEEEEEEvNS4_8identityES10_NS11_INS12_ILi3ELi4ELi3EEES15_NST_INS5_IJNSA_ILi8EEESG_EEENS5_IJSG_SB_EEEEEEEvS1B_EENS_8epilogue10collective18CollectiveEpilogueINS1J_23Sm100TmaWarpSpecializedILi4ELi2ELi32ELb1ELb0EEEJSH_NS5_IJNST_ISE_SB_EENST_ISG_SB_EEEEEfSJ_fSJ_NS1J_6fusion15FusionCallbacksIS1N_NS1R_17LinearCombinationIffffLNS_15FloatRoundStyleE2EEESH_S1Q_JEEENS4_5SM1004TMEM4LOAD26SM100_TMEM_LOAD_32dp32b32xES10_S1H_NS4_39AutoVectorizingCopyWithAssumedAlignmentILi128EEENS4_14SM90_TMA_STOREES1H_S22_S22_EEEvvEEEEvNT_6ParamsE,"",@"SHT_CUDA_INFO"
	.sectionflags	@""
	.align	4


	//----- nvinfo : EIATTR_CUDA_API_VERSION
	.align		4
        /*0000*/ 	.byte	0x04, 0x37
        /*0002*/ 	.short	(.L_31 - .L_30)
.L_30:
        /*0004*/ 	.word	0x00000082


	//----- nvinfo : EIATTR_KPARAM_INFO
	.align		4
.L_31:
        /*0008*/ 	.byte	0x04, 0x17
        /*000a*/ 	.short	(.L_33 - .L_32)
.L_32:
        /*000c*/ 	.word	0x00000000
        /*0010*/ 	.short	0x0000
        /*0012*/ 	.short	0x0000
        /*0014*/ 	.byte	0x00, 0xf0, 0x01, 0x20


	//----- nvinfo : EIATTR_AT_ENTRY_FRAGMENTS
	.align		4
.L_33:
        /*0018*/ 	.byte	0x04, 0x4f
        /*001a*/ 	.short	(.L_35 - .L_34)


	//   ....[0]....
.L_34:
        /*001c*/ 	.word	0x00000006


	//----- nvinfo : EIATTR_RESERVED_SMEM_USED
	.align		4
.L_35:
        /*0020*/ 	.byte	0x01, 0x41
	.zero		2


	//----- nvinfo : EIATTR_SPARSE_MMA_MASK
	.align		4
        /*0024*/ 	.byte	0x03, 0x50
        /*0026*/ 	.short	0x0000


	//----- nvinfo : EIATTR_TCGEN05_1CTA_USED
	.align		4
        /*0028*/ 	.byte	0x01, 0x51
	.zero		2


	//----- nvinfo : EIATTR_MAXREG_COUNT
	.align		4
        /*002c*/ 	.byte	0x03, 0x1b
        /*002e*/ 	.short	0x00ff


	//----- nvinfo : EIATTR_NUM_BARRIERS
	.align		4
        /*0030*/ 	.byte	0x02, 0x4c
        /*0032*/ 	.byte	0x07
	.zero		1


	//----- nvinfo : EIATTR_EXTERNS
	.align		4
        /*0034*/ 	.byte	0x04, 0x0f
        /*0036*/ 	.short	(.L_37 - .L_36)


	//   ....[0]....
	.align		4
.L_36:
        /*0038*/ 	.word	index@(__assertfail)


	//----- nvinfo : EIATTR_MERCURY_ISA_VERSION
	.align		4
.L_37:
        /*003c*/ 	.byte	0x03, 0x5f
        /*003e*/ 	.short	0x0101


	//----- nvinfo : EIATTR_INT_WARP_WIDE_INSTR_OFFSETS
	.align		4
        /*0040*/ 	.byte	0x04, 0x31
        /*0042*/ 	.short	(.L_39 - .L_38)


	//   ....[0]....
.L_38:
        /*0044*/ 	.word	0x00001fa0


	//   ....[1]....
        /*0048*/ 	.word	0x00003840


	//   ....[2]....
        /*004c*/ 	.word	0x00003860


	//   ....[3]....
        /*0050*/ 	.word	0x00003890


	//   ....[4]....
        /*0054*/ 	.word	0x000041c0


	//   ....[5]....
        /*0058*/ 	.word	0x00004220


	//   ....[6]....
        /*005c*/ 	.word	0x00004310


	//   ....[7]....
        /*0060*/ 	.word	0x00004390


	//   ....[8]....
        /*0064*/ 	.word	0x00004490


	//   ....[9]....
        /*0068*/ 	.word	0x00004510


	//   ....[10]....
        /*006c*/ 	.word	0x00004610


	//   ....[11]....
        /*0070*/ 	.word	0x000046a0


	//   ....[12]....
        /*0074*/ 	.word	0x000047a0


	//   ....[13]....
        /*0078*/ 	.word	0x00004880


	//   ....[14]....
        /*007c*/ 	.word	0x00004920


	//   ....[15]....
        /*0080*/ 	.word	0x00004a10


	//   ....[16]....
        /*0084*/ 	.word	0x00004ab0


	//   ....[17]....
        /*0088*/ 	.word	0x00004bc0


	//   ....[18]....
        /*008c*/ 	.word	0x00004d20


	//   ....[19]....
        /*0090*/ 	.word	0x00004e70


	//----- nvinfo : EIATTR_COOP_GROUP_MASK_REGIDS
	.align		4
.L_39:
        /*0094*/ 	.byte	0x04, 0x29
        /*0096*/ 	.short	(.L_41 - .L_40)


	//   ....[0]....
.L_40:
        /*0098*/ 	.word	0xffffffff


	//   ....[1]....
        /*009c*/ 	.word	0xffffffff


	//   ....[2]....
        /*00a0*/ 	.word	0xffffffff


	//   ....[3]....
        /*00a4*/ 	.word	0xffffffff


	//   ....[4]....
        /*00a8*/ 	.word	0xffffffff


	//   ....[5]....
        /*00ac*/ 	.word	0xffffffff


	//   ....[6]....
        /*00b0*/ 	.word	0xffffffff


	//   ....[7]....
        /*00b4*/ 	.word	0xffffffff


	//   ....[8]....
        /*00b8*/ 	.word	0xffffffff


	//   ....[9]....
        /*00bc*/ 	.word	0xffffffff


	//   ....[10]....
        /*00c0*/ 	.word	0xffffffff


	//   ....[11]....
        /*00c4*/ 	.word	0xffffffff


	//   ....[12]....
        /*00c8*/ 	.word	0xffffffff


	//----- nvinfo : EIATTR_COOP_GROUP_INSTR_OFFSETS
	.align		4
.L_41:
        /*00cc*/ 	.byte	0x04, 0x28
        /*00ce*/ 	.short	(.L_43 - .L_42)


	//   ....[0]....
.L_42:
        /*00d0*/ 	.word	0x00000090


	//   ....[1]....
        /*00d4*/ 	.word	0x000004d0


	//   ....[2]....
        /*00d8*/ 	.word	0x00000620


	//   ....[3]....
        /*00dc*/ 	.word	0x000007c0


	//   ....[4]....
        /*00e0*/ 	.word	0x000008c0


	//   ....[5]....
        /*00e4*/ 	.word	0x00000a30


	//   ....[6]....
        /*00e8*/ 	.word	0x00000b90


	//   ....[7]....
        /*00ec*/ 	.word	0x00001e80


	//   ....[8]....
        /*00f0*/ 	.word	0x00002bd0


	//   ....[9]....
        /*00f4*/ 	.word	0x00002de0


	//   ....[10]....
        /*00f8*/ 	.word	0x00002e10


	//   ....[11]....
        /*00fc*/ 	.word	0x00003720


	//   ....[12]....
        /*0100*/ 	.word	0x00003950


	//----- nvinfo : EIATTR_VRC_CTA_INIT_COUNT
	.align		4
.L_43:
        /*0104*/ 	.byte	0x02, 0x4a
        /*0106*/ 	.byte	0x80
	.zero		1


	//----- nvinfo : EIATTR_SYSCALL_OFFSETS
	.align		4
        /*0108*/ 	.byte	0x04, 0x46
        /*010a*/ 	.short	(.L_45 - .L_44)


	//   ....[0]....
.L_44:
        /*010c*/ 	.word	0x00005910


	//   ....[1]....
        /*0110*/ 	.word	0x00005a00


	//   ....[2]....
        /*0114*/ 	.word	0x00006370


	//   ....[3]....
        /*0118*/ 	.word	0x00006dc0


	//   ....[4]....
        /*011c*/ 	.word	0x000077e0


	//   ....[5]....
        /*0120*/ 	.word	0x00008230


	//   ....[6]....
        /*0124*/ 	.word	0x00008c90


	//   ....[7]....
        /*0128*/ 	.word	0x00009720


	//   ....[8]....
        /*012c*/ 	.word	0x0000a180


	//   ....[9]....
        /*0130*/ 	.word	0x0000ab90


	//----- nvinfo : EIATTR_MBARRIER_INSTR_OFFSETS
	.align		4
.L_45:
        /*0134*/ 	.byte	0x04, 0x39
        /*0136*/ 	.short	(.L_47 - .L_46)


	//   ....[0]....
.L_46:
        /*0138*/ 	.word	0x000005b0
        /*013c*/ 	.word	0x000000ff
        /*0140*/ 	.word	0x00000000
        /*0144*/ 	.short	0x0100
        /*0146*/ 	.byte	0x05
	.zero		1


	//   ....[1]....
        /*0148*/ 	.word	0x000005c0
        /*014c*/ 	.word	0x000000ff
        /*0150*/ 	.word	0x00000018
        /*0154*/ 	.short	0x0100
        /*0156*/ 	.byte	0x05
	.zero		1


	//   ....[2]....
        /*0158*/ 	.word	0x000005d0
        /*015c*/ 	.word	0x000000ff
        /*0160*/ 	.word	0x00000008
        /*0164*/ 	.short	0x0100
        /*0166*/ 	.byte	0x05
	.zero		1


	//   ....[3]....
        /*0168*/ 	.word	0x000005e0
        /*016c*/ 	.word	0x000000ff
        /*0170*/ 	.word	0x00000020
        /*0174*/ 	.short	0x0100
        /*0176*/ 	.byte	0x05
	.zero		1


	//   ....[4]....
        /*0178*/ 	.word	0x000005f0
        /*017c*/ 	.word	0x000000ff
        /*0180*/ 	.word	0x00000010
        /*0184*/ 	.short	0x0100
        /*0186*/ 	.byte	0x05
	.zero		1


	//   ....[5]....
        /*0188*/ 	.word	0x00000600
        /*018c*/ 	.word	0x000000ff
        /*0190*/ 	.word	0x00000028
        /*0194*/ 	.short	0x0100
        /*0196*/ 	.byte	0x05
	.zero		1


	//   ....[6]....
        /*0198*/ 	.word	0x00000730
        /*019c*/ 	.word	0x000000ff
        /*01a0*/ 	.word	0x00000030
        /*01a4*/ 	.short	0x0100
        /*01a6*/ 	.byte	0x07
	.zero		1


	//   ....[7]....
        /*01a8*/ 	.word	0x00000740
        /*01ac*/ 	.word	0x000000ff
        /*01b0*/ 	.word	0x00000050
        /*01b4*/ 	.short	0x0100
        /*01b6*/ 	.byte	0x07
	.zero		1


	//   ....[8]....
        /*01b8*/ 	.word	0x00000750
        /*01bc*/ 	.word	0x000000ff
        /*01c0*/ 	.word	0x00000038
        /*01c4*/ 	.short	0x0100
        /*01c6*/ 	.byte	0x07
	.zero		1


	//   ....[9]....
        /*01c8*/ 	.word	0x00000760
        /*01cc*/ 	.word	0x000000ff
        /*01d0*/ 	.word	0x00000058
        /*01d4*/ 	.short	0x0100
        /*01d6*/ 	.byte	0x07
	.zero		1


	//   ....[10]....
        /*01d8*/ 	.word	0x00000770
        /*01dc*/ 	.word	0x000000ff
        /*01e0*/ 	.word	0x00000040
        /*01e4*/ 	.short	0x0100
        /*01e6*/ 	.byte	0x07
	.zero		1


	//   ....[11]....
        /*01e8*/ 	.word	0x00000780
        /*01ec*/ 	.word	0x000000ff
        /*01f0*/ 	.word	0x00000060
        /*01f4*/ 	.short	0x0100
        /*01f6*/ 	.byte	0x07
	.zero		1


	//   ....[12]....
        /*01f8*/ 	.word	0x00000790
        /*01fc*/ 	.word	0x000000ff
        /*0200*/ 	.word	0x00000048
        /*0204*/ 	.short	0x0100
        /*0206*/ 	.byte	0x07
	.zero		1


	//   ....[13]....
        /*0208*/ 	.word	0x000007a0
        /*020c*/ 	.word	0x000000ff
        /*0210*/ 	.word	0x00000068
        /*0214*/ 	.short	0x0100
        /*0216*/ 	.byte	0x07
	.zero		1


	//   ....[14]....
        /*0218*/ 	.word	0x00000890
        /*021c*/ 	.word	0x000000ff
        /*0220*/ 	.word	0x00000070
        /*0224*/ 	.short	0x0100
        /*0226*/ 	.byte	0x05
	.zero		1


	//   ....[15]....
        /*0228*/ 	.word	0x000008a0
        /*022c*/ 	.word	0x000000ff
        /*0230*/ 	.word	0x00000078
        /*0234*/ 	.short	0x0100
        /*0236*/ 	.byte	0x05
	.zero		1


	//   ....[16]....
        /*0238*/ 	.word	0x000009e0
        /*023c*/ 	.word	0x000000ff
        /*0240*/ 	.word	0x00000080
        /*0244*/ 	.short	0x0100
        /*0246*/ 	.byte	0x05
	.zero		1


	//   ....[17]....
        /*0248*/ 	.word	0x000009f0
        /*024c*/ 	.word	0x000000ff
        /*0250*/ 	.word	0x00000090
        /*0254*/ 	.short	0x0100
        /*0256*/ 	.byte	0x05
	.zero		1


	//   ....[18]....
        /*0258*/ 	.word	0x00000a00
        /*025c*/ 	.word	0x000000ff
        /*0260*/ 	.word	0x00000088
        /*0264*/ 	.short	0x0100
        /*0266*/ 	.byte	0x05
	.zero		1


	//   ....[19]....
        /*0268*/ 	.word	0x00000a10
        /*026c*/ 	.word	0x000000ff
        /*0270*/ 	.word	0x00000098
        /*0274*/ 	.short	0x0100
        /*0276*/ 	.byte	0x05
	.zero		1


	//   ....[20]....
        /*0278*/ 	.word	0x00000b40
        /*027c*/ 	.word	0x000000ff
        /*0280*/ 	.word	0x000000a0
        /*0284*/ 	.short	0x0100
        /*0286*/ 	.byte	0x07
	.zero		1


	//   ....[21]....
        /*0288*/ 	.word	0x00000b50
        /*028c*/ 	.word	0x000000ff
        /*0290*/ 	.word	0x000000b0
        /*0294*/ 	.short	0x0100
        /*0296*/ 	.byte	0x07
	.zero		1


	//   ....[22]....
        /*0298*/ 	.word	0x00000b60
        /*029c*/ 	.word	0x000000ff
        /*02a0*/ 	.word	0x000000a8
        /*02a4*/ 	.short	0x0100
        /*02a6*/ 	.byte	0x07
	.zero		1


	//   ....[23]....
        /*02a8*/ 	.word	0x00000b70
        /*02ac*/ 	.word	0x000000ff
        /*02b0*/ 	.word	0x000000b8
        /*02b4*/ 	.short	0x0100
        /*02b6*/ 	.byte	0x07
	.zero		1


	//   ....[24]....
        /*02b8*/ 	.word	0x00000c60
        /*02bc*/ 	.word	0x000000ff
        /*02c0*/ 	.word	0x000000c0
        /*02c4*/ 	.short	0x0100
        /*02c6*/ 	.byte	0x05
	.zero		1


	//   ....[25]....
        /*02c8*/ 	.word	0x00000c70
        /*02cc*/ 	.word	0x000000ff
        /*02d0*/ 	.word	0x000000d0
        /*02d4*/ 	.short	0x0100
        /*02d6*/ 	.byte	0x05
	.zero		1


	//   ....[26]....
        /*02d8*/ 	.word	0x00000c80
        /*02dc*/ 	.word	0x000000ff
        /*02e0*/ 	.word	0x000000c8
        /*02e4*/ 	.short	0x0100
        /*02e6*/ 	.byte	0x05
	.zero		1


	//   ....[27]....
        /*02e8*/ 	.word	0x00000c90
        /*02ec*/ 	.word	0x000000ff
        /*02f0*/ 	.word	0x000000d8
        /*02f4*/ 	.short	0x0100
        /*02f6*/ 	.byte	0x05
	.zero		1


	//   ....[28]....
        /*02f8*/ 	.word	0x00001560
        /*02fc*/ 	.word	0x00000003
        /*0300*/ 	.word	0x000000d0
        /*0304*/ 	.short	0x010a
        /*0306*/ 	.byte	0xff
	.zero		1


	//   ....[29]....
        /*0308*/ 	.word	0x00001590
        /*030c*/ 	.word	0x00000003
        /*0310*/ 	.word	0x000000c0
        /*0314*/ 	.short	0x0101
        /*0316*/ 	.byte	0xff
	.zero		1


	//   ....[30]....
        /*0318*/ 	.word	0x00001660
        /*031c*/ 	.word	0x000000ff
        /*0320*/ 	.word	0x00000018
        /*0324*/ 	.short	0x010a
        /*0326*/ 	.byte	0x08
	.zero		1


	//   ....[31]....
        /*0328*/ 	.word	0x00001730
        /*032c*/ 	.word	0x000000ff
        /*0330*/ 	.word	0x00000018
        /*0334*/ 	.short	0x010a
        /*0336*/ 	.byte	0x29
	.zero		1


	//   ....[32]....
        /*0338*/ 	.word	0x00001880
        /*033c*/ 	.word	0x000000ff
        /*0340*/ 	.word	0x00000018
        /*0344*/ 	.short	0x010a
        /*0346*/ 	.byte	0x08
	.zero		1


	//   ....[33]....
        /*0348*/ 	.word	0x00001a80
        /*034c*/ 	.word	0x000000ff
        /*0350*/ 	.word	0x00000078
        /*0354*/ 	.short	0x0101
        /*0356*/ 	.byte	0x04
	.zero		1


	//   ....[34]....
        /*0358*/ 	.word	0x00001aa0
        /*035c*/ 	.word	0x000000ff
        /*0360*/ 	.word	0x00000018
        /*0364*/ 	.short	0x010a
        /*0366*/ 	.byte	0x08
	.zero		1


	//   ....[35]....
        /*0368*/ 	.word	0x00001b50
        /*036c*/ 	.word	0x000000ff
        /*0370*/ 	.word	0x00000018
        /*0374*/ 	.short	0x010a
        /*0376*/ 	.byte	0x29
	.zero		1


	//   ....[36]....
        /*0378*/ 	.word	0x00001ca0
        /*037c*/ 	.word	0x000000ff
        /*0380*/ 	.word	0x00000018
        /*0384*/ 	.short	0x010a
        /*0386*/ 	.byte	0x08
	.zero		1


	//   ....[37]....
        /*0388*/ 	.word	0x00001eb0
        /*038c*/ 	.word	0x00000002
        /*0390*/ 	.word	0x00000080
        /*0394*/ 	.short	0x010a
        /*0396*/ 	.byte	0xff
	.zero		1


	//   ....[38]....
        /*0398*/ 	.word	0x00001f70
        /*039c*/ 	.word	0x00000002
        /*03a0*/ 	.word	0x00000000
        /*03a4*/ 	.short	0x0101
        /*03a6*/ 	.byte	0xff
	.zero		1


	//   ....[39]....
        /*03a8*/ 	.word	0x000024d0
        /*03ac*/ 	.word	0x000000ff
        /*03b0*/ 	.word	0x00000000
        /*03b4*/ 	.short	0x010a
        /*03b6*/ 	.byte	0x05
	.zero		1


	//   ....[40]....
        /*03b8*/ 	.word	0x00002560
        /*03bc*/ 	.word	0x000000ff
        /*03c0*/ 	.word	0x00000000
        /*03c4*/ 	.short	0x010a
        /*03c6*/ 	.byte	0x05
	.zero		1


	//   ....[41]....
        /*03c8*/ 	.word	0x00002600
        /*03cc*/ 	.word	0x00000000
        /*03d0*/ 	.word	0x00000000
        /*03d4*/ 	.short	0x010a
        /*03d6*/ 	.byte	0xff
	.zero		1


	//   ....[42]....
        /*03d8*/ 	.word	0x00002720
        /*03dc*/ 	.word	0x00000000
        /*03e0*/ 	.word	0x000000c0
        /*03e4*/ 	.short	0x010a
        /*03e6*/ 	.byte	0xff
	.zero		1


	//   ....[43]....
        /*03e8*/ 	.word	0x00002780
        /*03ec*/ 	.word	0x00000004
        /*03f0*/ 	.word	0x00000000
        /*03f4*/ 	.short	0x0101
        /*03f6*/ 	.byte	0xff
	.zero		1


	//   ....[44]....
        /*03f8*/ 	.word	0x000027a0
        /*03fc*/ 	.word	0x000000ff
        /*0400*/ 	.word	0x00000090
        /*0404*/ 	.short	0x010a
        /*0406*/ 	.byte	0x05
	.zero		1


	//   ....[45]....
        /*0408*/ 	.word	0x000028c0
        /*040c*/ 	.word	0x00000000
        /*0410*/ 	.word	0x00000080
        /*0414*/ 	.short	0x010a
        /*0416*/ 	.byte	0xff
	.zero		1


	//   ....[46]....
        /*0418*/ 	.word	0x000029d0
        /*041c*/ 	.word	0x00000000
        /*0420*/ 	.word	0x00000000
        /*0424*/ 	.short	0x0101
        /*0426*/ 	.byte	0xff
	.zero		1


	//   ....[47]....
        /*0428*/ 	.word	0x00002a60
        /*042c*/ 	.word	0x000000ff
        /*0430*/ 	.word	0x00000090
        /*0434*/ 	.short	0x0106
        /*0436*/ 	.byte	0x05
	.zero		1


	//   ....[48]....
        /*0438*/ 	.word	0x00002a80
        /*043c*/ 	.word	0x000000ff
        /*0440*/ 	.word	0x00000090
        /*0444*/ 	.short	0x010a
        /*0446*/ 	.byte	0x05
	.zero		1


	//   ....[49]....
        /*0448*/ 	.word	0x00002b10
        /*044c*/ 	.word	0x000000ff
        /*0450*/ 	.word	0x00000090
        /*0454*/ 	.short	0x0106
        /*0456*/ 	.byte	0x04
	.zero		1


	//   ....[50]....
        /*0458*/ 	.word	0x00002b50
        /*045c*/ 	.word	0x00000000
        /*0460*/ 	.word	0x00000090
        /*0464*/ 	.short	0x010a
        /*0466*/ 	.byte	0xff
	.zero		1


	//   ....[51]....
        /*0468*/ 	.word	0x00003090
        /*046c*/ 	.word	0x00000000
        /*0470*/ 	.word	0x00000080
        /*0474*/ 	.short	0x010a
        /*0476*/ 	.byte	0xff
	.zero		1


	//   ....[52]....
        /*0478*/ 	.word	0x000031a0
        /*047c*/ 	.word	0x00000003
        /*0480*/ 	.word	0x00000000
        /*0484*/ 	.short	0x0101
        /*0486*/ 	.byte	0xff
	.zero		1


	//   ....[53]....
        /*0488*/ 	.word	0x000031b0
        /*048c*/ 	.word	0x000000ff
        /*0490*/ 	.word	0x00000000
        /*0494*/ 	.short	0x010a
        /*0496*/ 	.byte	0x06
	.zero		1


	//   ....[54]....
        /*0498*/ 	.word	0x000031d0
        /*049c*/ 	.word	0x000000ff
        /*04a0*/ 	.word	0x000000b0
        /*04a4*/ 	.short	0x010a
        /*04a6*/ 	.byte	0x07
	.zero		1


	//   ....[55]....
        /*04a8*/ 	.word	0x000032a0
        /*04ac*/ 	.word	0x000000ff
        /*04b0*/ 	.word	0x00000000
        /*04b4*/ 	.short	0x010a
        /*04b6*/ 	.byte	0x06
	.zero		1


	//   ....[56]....
        /*04b8*/ 	.word	0x000033d0
        /*04bc*/ 	.word	0x000000ff
        /*04c0*/ 	.word	0x00000000
        /*04c4*/ 	.short	0x010a
        /*04c6*/ 	.byte	0x1a
	.zero		1


	//   ....[57]....
        /*04c8*/ 	.word	0x00003670
        /*04cc*/ 	.word	0x000000ff
        /*04d0*/ 	.word	0x00000000
        /*04d4*/ 	.short	0x010a
        /*04d6*/ 	.byte	0x06
	.zero		1


	//   ....[58]....
        /*04d8*/ 	.word	0x00003700
        /*04dc*/ 	.word	0x000000ff
        /*04e0*/ 	.word	0x00000000
        /*04e4*/ 	.short	0x010a
        /*04e6*/ 	.byte	0x07
	.zero		1


	//   ....[59]....
        /*04e8*/ 	.word	0x00003b60
        /*04ec*/ 	.word	0x00000000
        /*04f0*/ 	.word	0x00000080
        /*04f4*/ 	.short	0x010a
        /*04f6*/ 	.byte	0xff
	.zero		1


	//   ....[60]....
        /*04f8*/ 	.word	0x00003c20
        /*04fc*/ 	.word	0x00000000
        /*0500*/ 	.word	0x00000000
        /*0504*/ 	.short	0x0101
        /*0506*/ 	.byte	0xff
	.zero		1


	//   ....[61]....
        /*0508*/ 	.word	0x00003f40
        /*050c*/ 	.word	0x000000ff
        /*0510*/ 	.word	0x00000078
        /*0514*/ 	.short	0x010a
        /*0516*/ 	.byte	0x07
	.zero		1


	//   ....[62]....
        /*0518*/ 	.word	0x00004140
        /*051c*/ 	.word	0x000000ff
        /*0520*/ 	.word	0x00000050
        /*0524*/ 	.short	0x010a
        /*0526*/ 	.byte	0x07
	.zero		1


	//   ....[63]....
        /*0528*/ 	.word	0x000042b0
        /*052c*/ 	.word	0x000000ff
        /*0530*/ 	.word	0x00000030
        /*0534*/ 	.short	0x010b
        /*0536*/ 	.byte	0x07
	.zero		1


	//   ....[64]....
        /*0538*/ 	.word	0x000042c0
        /*053c*/ 	.word	0x000000ff
        /*0540*/ 	.word	0x00000000
        /*0544*/ 	.short	0x0101
        /*0546*/ 	.byte	0x15
	.zero		1


	//   ....[65]....
        /*0548*/ 	.word	0x000042e0
        /*054c*/ 	.word	0x000000ff
        /*0550*/ 	.word	0x00000058
        /*0554*/ 	.short	0x010a
        /*0556*/ 	.byte	0x07
	.zero		1


	//   ....[66]....
        /*0558*/ 	.word	0x00004430
        /*055c*/ 	.word	0x000000ff
        /*0560*/ 	.word	0x00000038
        /*0564*/ 	.short	0x010b
        /*0566*/ 	.byte	0x07
	.zero		1


	//   ....[67]....
        /*0568*/ 	.word	0x00004440
        /*056c*/ 	.word	0x000000ff
        /*0570*/ 	.word	0x00000000
        /*0574*/ 	.short	0x0101
        /*0576*/ 	.byte	0x0f
	.zero		1


	//   ....[68]....
        /*0578*/ 	.word	0x00004460
        /*057c*/ 	.word	0x000000ff
        /*0580*/ 	.word	0x00000060
        /*0584*/ 	.short	0x010a
        /*0586*/ 	.byte	0x07
	.zero		1


	//   ....[69]....
        /*0588*/ 	.word	0x000045b0
        /*058c*/ 	.word	0x000000ff
        /*0590*/ 	.word	0x00000040
        /*0594*/ 	.short	0x010b
        /*0596*/ 	.byte	0x07
	.zero		1


	//   ....[70]....
        /*0598*/ 	.word	0x000045c0
        /*059c*/ 	.word	0x000000ff
        /*05a0*/ 	.word	0x00000000
        /*05a4*/ 	.short	0x0101
        /*05a6*/ 	.byte	0x0e
	.zero		1


	//   ....[71]....
        /*05a8*/ 	.word	0x000045e0
        /*05ac*/ 	.word	0x000000ff
        /*05b0*/ 	.word	0x00000068
        /*05b4*/ 	.short	0x010a
        /*05b6*/ 	.byte	0x07
	.zero		1


	//   ....[72]....
        /*05b8*/ 	.word	0x00004740
        /*05bc*/ 	.word	0x000000ff
        /*05c0*/ 	.word	0x00000048
        /*05c4*/ 	.short	0x010b
        /*05c6*/ 	.byte	0x07
	.zero		1


	//   ....[73]....
        /*05c8*/ 	.word	0x00004750
        /*05cc*/ 	.word	0x000000ff
        /*05d0*/ 	.word	0x00000000
        /*05d4*/ 	.short	0x0101
        /*05d6*/ 	.byte	0x0d
	.zero		1


	//   ....[74]....
        /*05d8*/ 	.word	0x00004770
        /*05dc*/ 	.word	0x000000ff
        /*05e0*/ 	.word	0x00000050
        /*05e4*/ 	.short	0x010a
        /*05e6*/ 	.byte	0x07
	.zero		1


	//   ....[75]....
        /*05e8*/ 	.word	0x000048c0
        /*05ec*/ 	.word	0x000000ff
        /*05f0*/ 	.word	0x00000030
        /*05f4*/ 	.short	0x010b
        /*05f6*/ 	.byte	0x07
	.zero		1


	//   ....[76]....
        /*05f8*/ 	.word	0x000048d0
        /*05fc*/ 	.word	0x000000ff
        /*0600*/ 	.word	0x00000000
        /*0604*/ 	.short	0x0101
        /*0606*/ 	.byte	0x15
	.zero		1


	//   ....[77]....
        /*0608*/ 	.word	0x000048f0
        /*060c*/ 	.word	0x000000ff
        /*0610*/ 	.word	0x00000058
        /*0614*/ 	.short	0x010a
        /*0616*/ 	.byte	0x07
	.zero		1


	//   ....[78]....
        /*0618*/ 	.word	0x00004a50
        /*061c*/ 	.word	0x000000ff
        /*0620*/ 	.word	0x00000038
        /*0624*/ 	.short	0x010b
        /*0626*/ 	.byte	0x07
	.zero		1


	//   ....[79]....
        /*0628*/ 	.word	0x00004a60
        /*062c*/ 	.word	0x000000ff
        /*0630*/ 	.word	0x00000000
        /*0634*/ 	.short	0x0101
        /*0636*/ 	.byte	0x0f
	.zero		1


	//   ....[80]....
        /*0638*/ 	.word	0x00004a70
        /*063c*/ 	.word	0x000000ff
        /*0640*/ 	.word	0x00000060
        /*0644*/ 	.short	0x010a
        /*0646*/ 	.byte	0x07
	.zero		1


	//   ....[81]....
        /*0648*/ 	.word	0x00004c10
        /*064c*/ 	.word	0x000000ff
        /*0650*/ 	.word	0x00000040
        /*0654*/ 	.short	0x010b
        /*0656*/ 	.byte	0x07
	.zero		1


	//   ....[82]....
        /*0658*/ 	.word	0x00004c80
        /*065c*/ 	.word	0x000000ff
        /*0660*/ 	.word	0x00000000
        /*0664*/ 	.short	0x0101
        /*0666*/ 	.byte	0x0e
	.zero		1


	//   ....[83]....
        /*0668*/ 	.word	0x00004cb0
        /*066c*/ 	.word	0x000000ff
        /*0670*/ 	.word	0x00000068
        /*0674*/ 	.short	0x010a
        /*0676*/ 	.byte	0x07
	.zero		1


	//   ....[84]....
        /*0678*/ 	.word	0x00004eb0
        /*067c*/ 	.word	0x000000ff
        /*0680*/ 	.word	0x00000048
        /*0684*/ 	.short	0x010b
        /*0686*/ 	.byte	0x07
	.zero		1


	//   ....[85]....
        /*0688*/ 	.word	0x00004ed0
        /*068c*/ 	.word	0x000000ff
        /*0690*/ 	.word	0x00000000
        /*0694*/ 	.short	0x0101
        /*0696*/ 	.byte	0x0d
	.zero		1


	//   ....[86]....
        /*0698*/ 	.word	0x00004ef0
        /*069c*/ 	.word	0x000000ff
        /*06a0*/ 	.word	0x00000050
        /*06a4*/ 	.short	0x010a
        /*06a6*/ 	.byte	0x07
	.zero		1


	//   ....[87]....
        /*06a8*/ 	.word	0x00004f10
        /*06ac*/ 	.word	0x000000ff
        /*06b0*/ 	.word	0x00000058
        /*06b4*/ 	.short	0x010a
        /*06b6*/ 	.byte	0x07
	.zero		1


	//   ....[88]....
        /*06b8*/ 	.word	0x00004f30
        /*06bc*/ 	.word	0x000000ff
        /*06c0*/ 	.word	0x00000060
        /*06c4*/ 	.short	0x010a
        /*06c6*/ 	.byte	0x07
	.zero		1


	//   ....[89]....
        /*06c8*/ 	.word	0x00004f80
        /*06cc*/ 	.word	0x00000002
        /*06d0*/ 	.word	0x00000068
        /*06d4*/ 	.short	0x010a
        /*06d6*/ 	.byte	0xff
	.zero		1


	//   ....[90]....
        /*06d8*/ 	.word	0x000052d0
        /*06dc*/ 	.word	0x00000000
        /*06e0*/ 	.word	0x00000080
        /*06e4*/ 	.short	0x010a
        /*06e6*/ 	.byte	0xff
	.zero		1


	//   ....[91]....
        /*06e8*/ 	.word	0x000053e0
        /*06ec*/ 	.word	0x00000000
        /*06f0*/ 	.word	0x00000000
        /*06f4*/ 	.short	0x0101
        /*06f6*/ 	.byte	0xff
	.zero		1


	//   ....[92]....
        /*06f8*/ 	.word	0x00005e90
        /*06fc*/ 	.word	0x000000ff
        /*0700*/ 	.word	0x00000030
        /*0704*/ 	.short	0x010a
        /*0706*/ 	.byte	0x24
	.zero		1


	//   ....[93]....
        /*0708*/ 	.word	0x00005f70
        /*070c*/ 	.word	0x0000008c
        /*0710*/ 	.word	0x000000a0
        /*0714*/ 	.short	0x010a
        /*0716*/ 	.byte	0xff
	.zero		1


	//   ....[94]....
        /*0718*/ 	.word	0x00006120
        /*071c*/ 	.word	0x000000ff
        /*0720*/ 	.word	0x00000030
        /*0724*/ 	.short	0x010a
        /*0726*/ 	.byte	0x24
	.zero		1


	//   ....[95]....
        /*0728*/ 	.word	0x00006250
        /*072c*/ 	.word	0x0000008c
        /*0730*/ 	.word	0x000000a0
        /*0734*/ 	.short	0x010a
        /*0736*/ 	.byte	0xff
	.zero		1


	//   ....[96]....
        /*0738*/ 	.word	0x00006a60
        /*073c*/ 	.word	0x00000000
        /*0740*/ 	.word	0x00000000
        /*0744*/ 	.short	0x0101
        /*0746*/ 	.byte	0xff
	.zero		1


	//   ....[97]....
        /*0748*/ 	.word	0x00006a70
        /*074c*/ 	.word	0x00000003
        /*0750*/ 	.word	0x00000030
        /*0754*/ 	.short	0x010a
        /*0756*/ 	.byte	0xff
	.zero		1


	//   ....[98]....
        /*0758*/ 	.word	0x00006b50
        /*075c*/ 	.word	0x00000003
        /*0760*/ 	.word	0x00000030
        /*0764*/ 	.short	0x010a
        /*0766*/ 	.byte	0xff
	.zero		1


	//   ....[99]....
        /*0768*/ 	.word	0x00007480
        /*076c*/ 	.word	0x00000093
        /*0770*/ 	.word	0x00000000
        /*0774*/ 	.short	0x0101
        /*0776*/ 	.byte	0xff
	.zero		1


	//   ....[100]....
        /*0778*/ 	.word	0x000074a0
        /*077c*/ 	.word	0x00000094
        /*0780*/ 	.word	0x00000030
        /*0784*/ 	.short	0x010a
        /*0786*/ 	.byte	0xff
	.zero		1


	//   ....[101]....
        /*0788*/ 	.word	0x00007570
        /*078c*/ 	.word	0x00000094
        /*0790*/ 	.word	0x00000030
        /*0794*/ 	.short	0x010a
        /*0796*/ 	.byte	0xff
	.zero		1


	//   ....[102]....
        /*0798*/ 	.word	0x00007ea0
        /*079c*/ 	.word	0x00000093
        /*07a0*/ 	.word	0x00000000
        /*07a4*/ 	.short	0x0101
        /*07a6*/ 	.byte	0xff
	.zero		1


	//   ....[103]....
        /*07a8*/ 	.word	0x00007ec0
        /*07ac*/ 	.word	0x00000094
        /*07b0*/ 	.word	0x00000030
        /*07b4*/ 	.short	0x010a
        /*07b6*/ 	.byte	0xff
	.zero		1


	//   ....[104]....
        /*07b8*/ 	.word	0x00007fa0
        /*07bc*/ 	.word	0x00000094
        /*07c0*/ 	.word	0x00000030
        /*07c4*/ 	.short	0x010a
        /*07c6*/ 	.byte	0xff
	.zero		1


	//   ....[105]....
        /*07c8*/ 	.word	0x000088f0
        /*07cc*/ 	.word	0x00000094
        /*07d0*/ 	.word	0x00000000
        /*07d4*/ 	.short	0x0101
        /*07d6*/ 	.byte	0xff
	.zero		1


	//   ....[106]....
        /*07d8*/ 	.word	0x00008910
        /*07dc*/ 	.word	0x00000095
        /*07e0*/ 	.word	0x00000030
        /*07e4*/ 	.short	0x010a
        /*07e6*/ 	.byte	0xff
	.zero		1


	//   ....[107]....
        /*07e8*/ 	.word	0x000089e0
        /*07ec*/ 	.word	0x00000095
        /*07f0*/ 	.word	0x00000030
        /*07f4*/ 	.short	0x010a
        /*07f6*/ 	.byte	0xff
	.zero		1


	//   ....[108]....
        /*07f8*/ 	.word	0x00009380
        /*07fc*/ 	.word	0x00000094
        /*0800*/ 	.word	0x00000000
        /*0804*/ 	.short	0x0101
        /*0806*/ 	.byte	0xff
	.zero		1


	//   ....[109]....
        /*0808*/ 	.word	0x000093a0
        /*080c*/ 	.word	0x00000095
        /*0810*/ 	.word	0x00000030
        /*0814*/ 	.short	0x010a
        /*0816*/ 	.byte	0xff
	.zero		1


	//   ....[110]....
        /*0818*/ 	.word	0x00009470
        /*081c*/ 	.word	0x00000095
        /*0820*/ 	.word	0x00000030
        /*0824*/ 	.short	0x010a
        /*0826*/ 	.byte	0xff
	.zero		1


	//   ....[111]....
        /*0828*/ 	.word	0x00009de0
        /*082c*/ 	.word	0x00000094
        /*0830*/ 	.word	0x00000000
        /*0834*/ 	.short	0x0101
        /*0836*/ 	.byte	0xff
	.zero		1


	//   ....[112]....
        /*0838*/ 	.word	0x00009e00
        /*083c*/ 	.word	0x00000095
        /*0840*/ 	.word	0x00000030
        /*0844*/ 	.short	0x010a
        /*0846*/ 	.byte	0xff
	.zero		1


	//   ....[113]....
        /*0848*/ 	.word	0x00009ed0
        /*084c*/ 	.word	0x00000095
        /*0850*/ 	.word	0x00000030
        /*0854*/ 	.short	0x010a
        /*0856*/ 	.byte	0xff
	.zero		1


	//   ....[114]....
        /*0858*/ 	.word	0x0000a840
        /*085c*/ 	.word	0x00000094
        /*0860*/ 	.word	0x00000000
        /*0864*/ 	.short	0x0101
        /*0866*/ 	.byte	0xff
	.zero		1


	//   ....[115]....
        /*0868*/ 	.word	0x0000a860
        /*086c*/ 	.word	0x0000003c
        /*0870*/ 	.word	0x00000030
        /*0874*/ 	.short	0x010a
        /*0876*/ 	.byte	0xff
	.zero		1


	//   ....[116]....
        /*0878*/ 	.word	0x0000a930
        /*087c*/ 	.word	0x0000003c
        /*0880*/ 	.word	0x00000030
        /*0884*/ 	.short	0x010a
        /*0886*/ 	.byte	0xff
	.zero		1


	//   ....[117]....
        /*0888*/ 	.word	0x0000ac30
        /*088c*/ 	.word	0x000000ff
        /*0890*/ 	.word	0x00000000
        /*0894*/ 	.short	0x0101
        /*0896*/ 	.byte	0x05
	.zero		1


	//   ....[118]....
        /*0898*/ 	.word	0x0000b2b0
        /*089c*/ 	.word	0x00000000
        /*08a0*/ 	.word	0x00000000
        /*08a4*/ 	.short	0x0101
        /*08a6*/ 	.byte	0xff
	.zero		1


	//   ....[119]....
        /*08a8*/ 	.word	0x0000b520
        /*08ac*/ 	.word	0x000000ff
        /*08b0*/ 	.word	0x00000000
        /*08b4*/ 	.short	0x0101
        /*08b6*/ 	.byte	0x04
	.zero		1


	//   ....[120]....
        /*08b8*/ 	.word	0x0000b540
        /*08bc*/ 	.word	0x00000003
        /*08c0*/ 	.word	0x000000d0
        /*08c4*/ 	.short	0x010a
        /*08c6*/ 	.byte	0xff
	.zero		1


	//   ....[121]....
        /*08c8*/ 	.word	0x0000b5a0
        /*08cc*/ 	.word	0x00000002
        /*08d0*/ 	.word	0x00000018
        /*08d4*/ 	.short	0x010a
        /*08d6*/ 	.byte	0xff
	.zero		1


	//   ....[122]....
        /*08d8*/ 	.word	0x0000b600
        /*08dc*/ 	.word	0x00000002
        /*08e0*/ 	.word	0x00000018
        /*08e4*/ 	.short	0x010a
        /*08e6*/ 	.byte	0xff
	.zero		1


	//   ....[123]....
        /*08e8*/ 	.word	0x0000b650
        /*08ec*/ 	.word	0x00000002
        /*08f0*/ 	.word	0x00000080
        /*08f4*/ 	.short	0x010a
        /*08f6*/ 	.byte	0xff
	.zero		1


	//   ....[124]....
        /*08f8*/ 	.word	0x0000b6b0
        /*08fc*/ 	.word	0x00000000
        /*0900*/ 	.word	0x00000000
        /*0904*/ 	.short	0x010a
        /*0906*/ 	.byte	0xff
	.zero		1


	//   ....[125]....
        /*0908*/ 	.word	0x0000b710
        /*090c*/ 	.word	0x00000000
        /*0910*/ 	.word	0x00000000
        /*0914*/ 	.short	0x010a
        /*0916*/ 	.byte	0xff
	.zero		1


	//   ....[126]....
        /*0918*/ 	.word	0x0000b760
        /*091c*/ 	.word	0x00000000
        /*0920*/ 	.word	0x000000c0
        /*0924*/ 	.short	0x010a
        /*0926*/ 	.byte	0xff
	.zero		1


	//   ....[127]....
        /*0928*/ 	.word	0x0000b7c0
        /*092c*/ 	.word	0x00000000
        /*0930*/ 	.word	0x00000090
        /*0934*/ 	.short	0x010a
        /*0936*/ 	.byte	0xff
	.zero		1


	//   ....[128]....
        /*0938*/ 	.word	0x0000b810
        /*093c*/ 	.word	0x00000000
        /*0940*/ 	.word	0x00000080
        /*0944*/ 	.short	0x010a
        /*0946*/ 	.byte	0xff
	.zero		1


	//   ....[129]....
        /*0948*/ 	.word	0x0000b870
        /*094c*/ 	.word	0x00000000
        /*0950*/ 	.word	0x00000090
        /*0954*/ 	.short	0x010a
        /*0956*/ 	.byte	0xff
	.zero		1


	//   ....[130]....
        /*0958*/ 	.word	0x0000b8c0
        /*095c*/ 	.word	0x00000000
        /*0960*/ 	.word	0x00000080
        /*0964*/ 	.short	0x010a
        /*0966*/ 	.byte	0xff
	.zero		1


	//   ....[131]....
        /*0968*/ 	.word	0x0000b920
        /*096c*/ 	.word	0x00000003
        /*0970*/ 	.word	0x000000b0
        /*0974*/ 	.short	0x010a
        /*0976*/ 	.byte	0xff
	.zero		1


	//   ....[132]....
        /*0978*/ 	.word	0x0000b980
        /*097c*/ 	.word	0x00000000
        /*0980*/ 	.word	0x00000000
        /*0984*/ 	.short	0x010a
        /*0986*/ 	.byte	0xff
	.zero		1


	//   ....[133]....
        /*0988*/ 	.word	0x0000b9e0
        /*098c*/ 	.word	0x00000000
        /*0990*/ 	.word	0x00000000
        /*0994*/ 	.short	0x010a
        /*0996*/ 	.byte	0xff
	.zero		1


	//   ....[134]....
        /*0998*/ 	.word	0x0000ba40
        /*099c*/ 	.word	0x00000000
        /*09a0*/ 	.word	0x00000000
        /*09a4*/ 	.short	0x010a
        /*09a6*/ 	.byte	0xff
	.zero		1


	//   ....[135]....
        /*09a8*/ 	.word	0x0000ba90
        /*09ac*/ 	.word	0x00000000
        /*09b0*/ 	.word	0x00000080
        /*09b4*/ 	.short	0x010a
        /*09b6*/ 	.byte	0xff
	.zero		1


	//   ....[136]....
        /*09b8*/ 	.word	0x0000baf0
        /*09bc*/ 	.word	0x00000000
        /*09c0*/ 	.word	0x00000078
        /*09c4*/ 	.short	0x010a
        /*09c6*/ 	.byte	0xff
	.zero		1


	//   ....[137]....
        /*09c8*/ 	.word	0x0000bb50
        /*09cc*/ 	.word	0x00000003
        /*09d0*/ 	.word	0x00000050
        /*09d4*/ 	.short	0x010a
        /*09d6*/ 	.byte	0xff
	.zero		1


	//   ....[138]....
        /*09d8*/ 	.word	0x0000bbb0
        /*09dc*/ 	.word	0x00000003
        /*09e0*/ 	.word	0x00000058
        /*09e4*/ 	.short	0x010a
        /*09e6*/ 	.byte	0xff
	.zero		1


	//   ....[139]....
        /*09e8*/ 	.word	0x0000bc10
        /*09ec*/ 	.word	0x00000003
        /*09f0*/ 	.word	0x00000060
        /*09f4*/ 	.short	0x010a
        /*09f6*/ 	.byte	0xff
	.zero		1


	//   ....[140]....
        /*09f8*/ 	.word	0x0000bc70
        /*09fc*/ 	.word	0x00000003
        /*0a00*/ 	.word	0x00000068
        /*0a04*/ 	.short	0x010a
        /*0a06*/ 	.byte	0xff
	.zero		1


	//   ....[141]....
        /*0a08*/ 	.word	0x0000bcd0
        /*0a0c*/ 	.word	0x00000003
        /*0a10*/ 	.word	0x00000050
        /*0a14*/ 	.short	0x010a
        /*0a16*/ 	.byte	0xff
	.zero		1


	//   ....[142]....
        /*0a18*/ 	.word	0x0000bd30
        /*0a1c*/ 	.word	0x00000003
        /*0a20*/ 	.word	0x00000058
        /*0a24*/ 	.short	0x010a
        /*0a26*/ 	.byte	0xff
	.zero		1


	//   ....[143]....
        /*0a28*/ 	.word	0x0000bd90
        /*0a2c*/ 	.word	0x00000003
        /*0a30*/ 	.word	0x00000060
        /*0a34*/ 	.short	0x010a
        /*0a36*/ 	.byte	0xff
	.zero		1


	//   ....[144]....
        /*0a38*/ 	.word	0x0000bdf0
        /*0a3c*/ 	.word	0x00000003
        /*0a40*/ 	.word	0x00000068
        /*0a44*/ 	.short	0x010a
        /*0a46*/ 	.byte	0xff
	.zero		1


	//   ....[145]....
        /*0a48*/ 	.word	0x0000be50
        /*0a4c*/ 	.word	0x00000003
        /*0a50*/ 	.word	0x00000050
        /*0a54*/ 	.short	0x010a
        /*0a56*/ 	.byte	0xff
	.zero		1


	//   ....[146]....
        /*0a58*/ 	.word	0x0000beb0
        /*0a5c*/ 	.word	0x00000003
        /*0a60*/ 	.word	0x00000058
        /*0a64*/ 	.short	0x010a
        /*0a66*/ 	.byte	0xff
	.zero		1


	//   ....[147]....
        /*0a68*/ 	.word	0x0000bf10
        /*0a6c*/ 	.word	0x00000003
        /*0a70*/ 	.word	0x00000060
        /*0a74*/ 	.short	0x010a
        /*0a76*/ 	.byte	0xff
	.zero		1


	//   ....[148]....
        /*0a78*/ 	.word	0x0000bf60
        /*0a7c*/ 	.word	0x00000000
        /*0a80*/ 	.word	0x00000080
        /*0a84*/ 	.short	0x010a
        /*0a86*/ 	.byte	0xff
	.zero		1


	//   ....[149]....
        /*0a88*/ 	.word	0x0000bfc0
        /*0a8c*/ 	.word	0x00000000
        /*0a90*/ 	.word	0x00000030
        /*0a94*/ 	.short	0x010a
        /*0a96*/ 	.byte	0xff
	.zero		1


	//   ....[150]....
        /*0a98*/ 	.word	0x0000c010
        /*0a9c*/ 	.word	0x0000008c
        /*0aa0*/ 	.word	0x000000a0
        /*0aa4*/ 	.short	0x010a
        /*0aa6*/ 	.byte	0xff
	.zero		1


	//   ....[151]....
        /*0aa8*/ 	.word	0x0000c060
        /*0aac*/ 	.word	0x00000003
        /*0ab0*/ 	.word	0x00000030
        /*0ab4*/ 	.short	0x010a
        /*0ab6*/ 	.byte	0xff
	.zero		1


	//   ....[152]....
        /*0ab8*/ 	.word	0x0000c0b0
        /*0abc*/ 	.word	0x00000094
        /*0ac0*/ 	.word	0x00000030
        /*0ac4*/ 	.short	0x010a
        /*0ac6*/ 	.byte	0xff
	.zero		1


	//   ....[153]....
        /*0ac8*/ 	.word	0x0000c100
        /*0acc*/ 	.word	0x00000094
        /*0ad0*/ 	.word	0x00000030
        /*0ad4*/ 	.short	0x010a
        /*0ad6*/ 	.byte	0xff
	.zero		1


	//   ....[154]....
        /*0ad8*/ 	.word	0x0000c150
        /*0adc*/ 	.word	0x00000095
        /*0ae0*/ 	.word	0x00000030
        /*0ae4*/ 	.short	0x010a
        /*0ae6*/ 	.byte	0xff
	.zero		1


	//   ....[155]....
        /*0ae8*/ 	.word	0x0000c1a0
        /*0aec*/ 	.word	0x00000095
        /*0af0*/ 	.word	0x00000030
        /*0af4*/ 	.short	0x010a
        /*0af6*/ 	.byte	0xff
	.zero		1


	//   ....[156]....
        /*0af8*/ 	.word	0x0000c1f0
        /*0afc*/ 	.word	0x00000095
        /*0b00*/ 	.word	0x00000030
        /*0b04*/ 	.short	0x010a
        /*0b06*/ 	.byte	0xff
	.zero		1


	//   ....[157]....
        /*0b08*/ 	.word	0x0000c240
        /*0b0c*/ 	.word	0x0000003c
        /*0b10*/ 	.word	0x00000030
        /*0b14*/ 	.short	0x010a
        /*0b16*/ 	.byte	0xff
	.zero		1


	//----- nvinfo : EIATTR_NUM_MBARRIERS
	.align		4
.L_47:
        /*0b18*/ 	.byte	0x03, 0x38
        /*0b1a*/ 	.short	0x001c


	//----- nvinfo : EIATTR_EXIT_INSTR_OFFSETS
	.align		4
        /*0b1c*/ 	.byte	0x04, 0x1c
        /*0b1e*/ 	.short	(.L_49 - .L_48)


	//   ....[0]....
.L_48:
        /*0b20*/ 	.word	0x00002630


	//   ....[1]....
        /*0b24*/ 	.word	0x00002b20


	//   ....[2]....
        /*0b28*/ 	.word	0x00002b80


	//   ....[3]....
        /*0b2c*/ 	.word	0x00003960


	//   ....[4]....
        /*0b30*/ 	.word	0x00004fb0


	//   ....[5]....
        /*0b34*/ 	.word	0x00004ff0


	//   ....[6]....
        /*0b38*/ 	.word	0x0000b410


	//   ....[7]....
        /*0b3c*/ 	.word	0x0000b490


	//   ....[8]....
        /*0b40*/ 	.word	0x0000b4c0


	//   ....[9]....
        /*0b44*/ 	.word	0x0000b530


	//----- nvinfo : EIATTR_MAX_THREADS
	.align		4
.L_49:
        /*0b48*/ 	.byte	0x04, 0x05
        /*0b4a*/ 	.short	(.L_51 - .L_50)
.L_50:
        /*0b4c*/ 	.word	0x00000100
        /*0b50*/ 	.word	0x00000001
        /*0b54*/ 	.word	0x00000001


	//----- nvinfo : EIATTR_CRS_STACK_SIZE
	.align		4
.L_51:
        /*0b58*/ 	.byte	0x04, 0x1e
        /*0b5a*/ 	.short	(.L_53 - .L_52)
.L_52:
        /*0b5c*/ 	.word	0x00000000


	//----- nvinfo : EIATTR_CBANK_PARAM_SIZE
	.align		4
.L_53:
        /*0b60*/ 	.byte	0x03, 0x19
        /*0b62*/ 	.short	0x0800


	//----- nvinfo : EIATTR_PARAM_CBANK
	.align		4
        /*0b64*/ 	.byte	0x04, 0x0a
        /*0b66*/ 	.short	(.L_55 - .L_54)
	.align		4
.L_54:
        /*0b68*/ 	.word	index@(.nv.constant0._ZN7cutlass13device_kernelINS_4gemm6kernel13GemmUniversalIN4cute5tupleIJiiiiEEENS1_10collective13CollectiveMmaINS1_35MainloopSm100TmaUmmaWarpSpecializedILi3ELi2ELi2ENS5_IJNS4_1CILi1EEESB_SB_EEEEENS5_IJNSA_ILi128EEENSA_ILi256EEENSA_ILi32EEEEEEfNS5_IJSB_llEEEfNS5_IJlSB_lEEENS4_8TiledMMAINS4_8MMA_AtomIJNS4_17SM100_MMA_TF32_SSINS_10tfloat32_tESN_fLi128ELi256ELNS4_4UMMA5MajorE1ELSP_0ELNSO_7ScaleInE0ELSQ_0EEEEEENS4_6LayoutISC_NS5_IJNSA_ILi0EEESU_SU_EEEEENS5_IJNS4_10UnderscoreESX_SX_EEEEENS4_13SM90_TMA_LOADENS4_14ComposedLayoutINS4_7SwizzleILi2ELi5ELi2EEENS4_18smem_ptr_flag_bitsILi32EEENST_INS5_IJSG_NSA_ILi4EEEEEENS5_IJSB_SG_EEEEEEEvNS4_8identityES10_NS11_INS12_ILi3ELi4ELi3EEES15_NST_INS5_IJNSA_ILi8EEESG_EEENS5_IJSG_SB_EEEEEEEvS1B_EENS_8epilogue10collective18CollectiveEpilogueINS1J_23Sm100TmaWarpSpecializedILi4ELi2ELi32ELb1ELb0EEEJSH_NS5_IJNST_ISE_SB_EENST_ISG_SB_EEEEEfSJ_fSJ_NS1J_6fusion15FusionCallbacksIS1N_NS1R_17LinearCombinationIffffLNS_15FloatRoundStyleE2EEESH_S1Q_JEEENS4_5SM1004TMEM4LOAD26SM100_TMEM_LOAD_32dp32b32xES10_S1H_NS4_39AutoVectorizingCopyWithAssumedAlignmentILi128EEENS4_14SM90_TMA_STOREES1H_S22_S22_EEEvvEEEEvNT_6ParamsE)
        /*0b6c*/ 	.short	0x0380
        /*0b6e*/ 	.short	0x0800


	//----- nvinfo : EIATTR_SW_WAR
	.align		4
.L_55:
        /*0b70*/ 	.byte	0x04, 0x36
        /*0b72*/ 	.short	(.L_57 - .L_56)
.L_56:
        /*0b74*/ 	.word	0x00000008
.L_57:


//--------------------- .nv.callgraph             --------------------------
	.section	.nv.callgraph,"",@"SHT_CUDA_CALLGRAPH"
	.align	4
	.sectionentsize	8
	.align		4
        /*0000*/ 	.word	0x00000000
	.align		4
        /*0004*/ 	.word	0xffffffff
	.align		4
        /*0008*/ 	.word	index@(_ZN7cutlass13device_kernelINS_4gemm6kernel13GemmUniversalIN4cute5tupleIJiiiiEEENS1_10collective13CollectiveMmaINS1_35MainloopSm100TmaUmmaWarpSpecializedILi3ELi2ELi2ENS5_IJNS4_1CILi1EEESB_SB_EEEEENS5_IJNSA_ILi128EEENSA_ILi256EEENSA_ILi32EEEEEEfNS5_IJSB_llEEEfNS5_IJlSB_lEEENS4_8TiledMMAINS4_8MMA_AtomIJNS4_17SM100_MMA_TF32_SSINS_10tfloat32_tESN_fLi128ELi256ELNS4_4UMMA5MajorE1ELSP_0ELNSO_7ScaleInE0ELSQ_0EEEEEENS4_6LayoutISC_NS5_IJNSA_ILi0EEESU_SU_EEEEENS5_IJNS4_10UnderscoreESX_SX_EEEEENS4_13SM90_TMA_LOADENS4_14ComposedLayoutINS4_7SwizzleILi2ELi5ELi2EEENS4_18smem_ptr_flag_bitsILi32EEENST_INS5_IJSG_NSA_ILi4EEEEEENS5_IJSB_SG_EEEEEEEvNS4_8identityES10_NS11_INS12_ILi3ELi4ELi3EEES15_NST_INS5_IJNSA_ILi8EEESG_EEENS5_IJSG_SB_EEEEEEEvS1B_EENS_8epilogue10collective18CollectiveEpilogueINS1J_23Sm100TmaWarpSpecializedILi4ELi2ELi32ELb1ELb0EEEJSH_NS5_IJNST_ISE_SB_EENST_ISG_SB_EEEEEfSJ_fSJ_NS1J_6fusion15FusionCallbacksIS1N_NS1R_17LinearCombinationIffffLNS_15FloatRoundStyleE2EEESH_S1Q_JEEENS4_5SM1004TMEM4LOAD26SM100_TMEM_LOAD_32dp32b32xES10_S1H_NS4_39AutoVectorizingCopyWithAssumedAlignmentILi128EEENS4_14SM90_TMA_STOREES1H_S22_S22_EEEvvEEEEvNT_6ParamsE)
	.align		4
        /*000c*/ 	.word	index@(__assertfail)
	.align		4
        /*0010*/ 	.word	0x00000000
	.align		4
        /*0014*/ 	.word	0xfffffffe
	.align		4
        /*0018*/ 	.word	0x00000000
	.align		4
        /*001c*/ 	.word	0xfffffffd
	.align		4
        /*0020*/ 	.word	0x00000000
	.align		4
        /*0024*/ 	.word	0xfffffffc


//--------------------- .nv.constant4             --------------------------
	.section	.nv.constant4,"a",@progbits
	.align	8
	.align		8
.nv.constant4:
        /*0000*/ 	.dword	__assertfail
	.align		8
        /*0008*/ 	.dword	__unnamed_1
	.align		8
        /*0010*/ 	.dword	__unnamed_2
	.align		8
        /*0018*/ 	.dword	_ZN40_INTERNAL_fde4dc0d_4_k_cu_e951fdc2_374244cuda3std3__45__cpo5beginE
	.align		8
        /*0020*/ 	.dword	_ZN40_INTERNAL_fde4dc0d_4_k_cu_e951fdc2_374244cuda3std3__45__cpo3endE
	.align		8
        /*0028*/ 	.dword	_ZN40_INTERNAL_fde4dc0d_4_k_cu_e951fdc2_374244cuda3std3__45__cpo6cbeginE
	.align		8
        /*0030*/ 	.dword	_ZN40_INTERNAL_fde4dc0d_4_k_cu_e951fdc2_374244cuda3std3__45__cpo4cendE
	.align		8
        /*0038*/ 	.dword	_ZN40_INTERNAL_fde4dc0d_4_k_cu_e951fdc2_374244cuda3std3__442_GLOBAL__N__fde4dc0d_4_k_cu_e951fdc2_374246ignoreE
	.align		8
        /*0040*/ 	.dword	_ZN40_INTERNAL_fde4dc0d_4_k_cu_e951fdc2_374244cuda3std3__419piecewise_constructE
	.align		8
        /*0048*/ 	.dword	_ZN40_INTERNAL_fde4dc0d_4_k_cu_e951fdc2_374244cuda3std3__48in_placeE
	.align		8
        /*0050*/ 	.dword	_ZN40_INTERNAL_fde4dc0d_4_k_cu_e951fdc2_374244cuda3std6ranges3__45__cpo4swapE
	.align		8
        /*0058*/ 	.dword	_ZN40_INTERNAL_fde4dc0d_4_k_cu_e951fdc2_374244cuda3std6ranges3__45__cpo9iter_moveE
	.align		8
        /*0060*/ 	.dword	_ZN40_INTERNAL_fde4dc0d_4_k_cu_e951fdc2_374244cute7productE
	.align		8
        /*0068*/ 	.dword	_ZN40_INTERNAL_fde4dc0d_4_k_cu_e951fdc2_374244cute1_E
	.align		8
        /*0070*/ 	.dword	$str$25
	.align		8
        /*0078*/ 	.dword	$str$26
	.align		8
        /*0080*/ 	.dword	$str$27
	.align		8
        /*0088*/ 	.dword	$str$28


//--------------------- .text._ZN7cutlass13device_kernelINS_4gemm6kernel13GemmUniversalIN4cute5tupleIJiiiiEEENS1_10collective13CollectiveMmaINS1_35MainloopSm100TmaUmmaWarpSpecializedILi3ELi2ELi2ENS5_IJNS4_1CILi1EEESB_SB_EEEEENS5_IJNSA_ILi128EEENSA_ILi256EEENSA_ILi32EEEEEEfNS5_IJSB_llEEEfNS5_IJlSB_lEEENS4_8TiledMMAINS4_8MMA_AtomIJNS4_17SM100_MMA_TF32_SSINS_10tfloat32_tESN_fLi128ELi256ELNS4_4UMMA5MajorE1ELSP_0ELNSO_7ScaleInE0ELSQ_0EEEEEENS4_6LayoutISC_NS5_IJNSA_ILi0EEESU_SU_EEEEENS5_IJNS4_10UnderscoreESX_SX_EEEEENS4_13SM90_TMA_LOADENS4_14ComposedLayoutINS4_7SwizzleILi2ELi5ELi2EEENS4_18smem_ptr_flag_bitsILi32EEENST_INS5_IJSG_NSA_ILi4EEEEEENS5_IJSB_SG_EEEEEEEvNS4_8identityES10_NS11_INS12_ILi3ELi4ELi3EEES15_NST_INS5_IJNSA_ILi8EEESG_EEENS5_IJSG_SB_EEEEEEEvS1B_EENS_8epilogue10collective18CollectiveEpilogueINS1J_23Sm100TmaWarpSpecializedILi4ELi2ELi32ELb1ELb0EEEJSH_NS5_IJNST_ISE_SB_EENST_ISG_SB_EEEEEfSJ_fSJ_NS1J_6fusion15FusionCallbacksIS1N_NS1R_17LinearCombinationIffffLNS_15FloatRoundStyleE2EEESH_S1Q_JEEENS4_5SM1004TMEM4LOAD26SM100_TMEM_LOAD_32dp32b32xES10_S1H_NS4_39AutoVectorizingCopyWithAssumedAlignmentILi128EEENS4_14SM90_TMA_STOREES1H_S22_S22_EEEvvEEEEvNT_6ParamsE --------------------------
	.section	.text._ZN7cutlass13device_kernelINS_4gemm6kernel13GemmUniversalIN4cute5tupleIJiiiiEEENS1_10collective13CollectiveMmaINS1_35MainloopSm100TmaUmmaWarpSpecializedILi3ELi2ELi2ENS5_IJNS4_1CILi1EEESB_SB_EEEEENS5_IJNSA_ILi128EEENSA_ILi256EEENSA_ILi32EEEEEEfNS5_IJSB_llEEEfNS5_IJlSB_lEEENS4_8TiledMMAINS4_8MMA_AtomIJNS4_17SM100_MMA_TF32_SSINS_10tfloat32_tESN_fLi128ELi256ELNS4_4UMMA5MajorE1ELSP_0ELNSO_7ScaleInE0ELSQ_0EEEEEENS4_6LayoutISC_NS5_IJNSA_ILi0EEESU_SU_EEEEENS5_IJNS4_10UnderscoreESX_SX_EEEEENS4_13SM90_TMA_LOADENS4_14ComposedLayoutINS4_7SwizzleILi2ELi5ELi2EEENS4_18smem_ptr_flag_bitsILi32EEENST_INS5_IJSG_NSA_ILi4EEEEEENS5_IJSB_SG_EEEEEEEvNS4_8identityES10_NS11_INS12_ILi3ELi4ELi3EEES15_NST_INS5_IJNSA_ILi8EEESG_EEENS5_IJSG_SB_EEEEEEEvS1B_EENS_8epilogue10collective18CollectiveEpilogueINS1J_23Sm100TmaWarpSpecializedILi4ELi2ELi32ELb1ELb0EEEJSH_NS5_IJNST_ISE_SB_EENST_ISG_SB_EEEEEfSJ_fSJ_NS1J_6fusion15FusionCallbacksIS1N_NS1R_17LinearCombinationIffffLNS_15FloatRoundStyleE2EEESH_S1Q_JEEENS4_5SM1004TMEM4LOAD26SM100_TMEM_LOAD_32dp32b32xES10_S1H_NS4_39AutoVectorizingCopyWithAssumedAlignmentILi128EEENS4_14SM90_TMA_STOREES1H_S22_S22_EEEvvEEEEvNT_6ParamsE,"ax",@progbits
	.align	128
.text._ZN7cutlass13device_kernelINS_4gemm6kernel13GemmUniversalIN4cute5tupleIJiiiiEEENS1_10collective13CollectiveMmaINS1_35MainloopSm100TmaUmmaWarpSpecializedILi3ELi2ELi2ENS5_IJNS4_1CILi1EEESB_SB_EEEEENS5_IJNSA_ILi128EEENSA_ILi256EEENSA_ILi32EEEEEEfNS5_IJSB_llEEEfNS5_IJlSB_lEEENS4_8TiledMMAINS4_8MMA_AtomIJNS4_17SM100_MMA_TF32_SSINS_10tfloat32_tESN_fLi128ELi256ELNS4_4UMMA5MajorE1ELSP_0ELNSO_7ScaleInE0ELSQ_0EEEEEENS4_6LayoutISC_NS5_IJNSA_ILi0EEESU_SU_EEEEENS5_IJNS4_10UnderscoreESX_SX_EEEEENS4_13SM90_TMA_LOADENS4_14ComposedLayoutINS4_7SwizzleILi2ELi5ELi2EEENS4_18smem_ptr_flag_bitsILi32EEENST_INS5_IJSG_NSA_ILi4EEEEEENS5_IJSB_SG_EEEEEEEvNS4_8identityES10_NS11_INS12_ILi3ELi4ELi3EEES15_NST_INS5_IJNSA_ILi8EEESG_EEENS5_IJSG_SB_EEEEEEEvS1B_EENS_8epilogue10collective18CollectiveEpilogueINS1J_23Sm100TmaWarpSpecializedILi4ELi2ELi32ELb1ELb0EEEJSH_NS5_IJNST_ISE_SB_EENST_ISG_SB_EEEEEfSJ_fSJ_NS1J_6fusion15FusionCallbacksIS1N_NS1R_17LinearCombinationIffffLNS_15FloatRoundStyleE2EEESH_S1Q_JEEENS4_5SM1004TMEM4LOAD26SM100_TMEM_LOAD_32dp32b32xES10_S1H_NS4_39AutoVectorizingCopyWithAssumedAlignmentILi128EEENS4_14SM90_TMA_STOREES1H_S22_S22_EEEvvEEEEvNT_6ParamsE:
        .type           _ZN7cutlass13device_kernelINS_4gemm6kernel13GemmUniversalIN4cute5tupleIJiiiiEEENS1_10collective13CollectiveMmaINS1_35MainloopSm100TmaUmmaWarpSpecializedILi3ELi2ELi2ENS5_IJNS4_1CILi1EEESB_SB_EEEEENS5_IJNSA_ILi128EEENSA_ILi256EEENSA_ILi32EEEEEEfNS5_IJSB_llEEEfNS5_IJlSB_lEEENS4_8TiledMMAINS4_8MMA_AtomIJNS4_17SM100_MMA_TF32_SSINS_10tfloat32_tESN_fLi128ELi256ELNS4_4UMMA5MajorE1ELSP_0ELNSO_7ScaleInE0ELSQ_0EEEEEENS4_6LayoutISC_NS5_IJNSA_ILi0EEESU_SU_EEEEENS5_IJNS4_10UnderscoreESX_SX_EEEEENS4_13SM90_TMA_LOADENS4_14ComposedLayoutINS4_7SwizzleILi2ELi5ELi2EEENS4_18smem_ptr_flag_bitsILi32EEENST_INS5_IJSG_NSA_ILi4EEEEEENS5_IJSB_SG_EEEEEEEvNS4_8identityES10_NS11_INS12_ILi3ELi4ELi3EEES15_NST_INS5_IJNSA_ILi8EEESG_EEENS5_IJSG_SB_EEEEEEEvS1B_EENS_8epilogue10collective18CollectiveEpilogueINS1J_23Sm100TmaWarpSpecializedILi4ELi2ELi32ELb1ELb0EEEJSH_NS5_IJNST_ISE_SB_EENST_ISG_SB_EEEEEfSJ_fSJ_NS1J_6fusion15FusionCallbacksIS1N_NS1R_17LinearCombinationIffffLNS_15FloatRoundStyleE2EEESH_S1Q_JEEENS4_5SM1004TMEM4LOAD26SM100_TMEM_LOAD_32dp32b32xES10_S1H_NS4_39AutoVectorizingCopyWithAssumedAlignmentILi128EEENS4_14SM90_TMA_STOREES1H_S22_S22_EEEvvEEEEvNT_6ParamsE,@function
        .size           _ZN7cutlass13device_kernelINS_4gemm6kernel13GemmUniversalIN4cute5tupleIJiiiiEEENS1_10collective13CollectiveMmaINS1_35MainloopSm100TmaUmmaWarpSpecializedILi3ELi2ELi2ENS5_IJNS4_1CILi1EEESB_SB_EEEEENS5_IJNSA_ILi128EEENSA_ILi256EEENSA_ILi32EEEEEEfNS5_IJSB_llEEEfNS5_IJlSB_lEEENS4_8TiledMMAINS4_8MMA_AtomIJNS4_17SM100_MMA_TF32_SSINS_10tfloat32_tESN_fLi128ELi256ELNS4_4UMMA5MajorE1ELSP_0ELNSO_7ScaleInE0ELSQ_0EEEEEENS4_6LayoutISC_NS5_IJNSA_ILi0EEESU_SU_EEEEENS5_IJNS4_10UnderscoreESX_SX_EEEEENS4_13SM90_TMA_LOADENS4_14ComposedLayoutINS4_7SwizzleILi2ELi5ELi2EEENS4_18smem_ptr_flag_bitsILi32EEENST_INS5_IJSG_NSA_ILi4EEEEEENS5_IJSB_SG_EEEEEEEvNS4_8identityES10_NS11_INS12_ILi3ELi4ELi3EEES15_NST_INS5_IJNSA_ILi8EEESG_EEENS5_IJSG_SB_EEEEEEEvS1B_EENS_8epilogue10collective18CollectiveEpilogueINS1J_23Sm100TmaWarpSpecializedILi4ELi2ELi32ELb1ELb0EEEJSH_NS5_IJNST_ISE_SB_EENST_ISG_SB_EEEEEfSJ_fSJ_NS1J_6fusion15FusionCallbacksIS1N_NS1R_17LinearCombinationIffffLNS_15FloatRoundStyleE2EEESH_S1Q_JEEENS4_5SM1004TMEM4LOAD26SM100_TMEM_LOAD_32dp32b32xES10_S1H_NS4_39AutoVectorizingCopyWithAssumedAlignmentILi128EEENS4_14SM90_TMA_STOREES1H_S22_S22_EEEvvEEEEvNT_6ParamsE,(.L_x_211 - _ZN7cutlass13device_kernelINS_4gemm6kernel13GemmUniversalIN4cute5tupleIJiiiiEEENS1_10collective13CollectiveMmaINS1_35MainloopSm100TmaUmmaWarpSpecializedILi3ELi2ELi2ENS5_IJNS4_1CILi1EEESB_SB_EEEEENS5_IJNSA_ILi128EEENSA_ILi256EEENSA_ILi32EEEEEEfNS5_IJSB_llEEEfNS5_IJlSB_lEEENS4_8TiledMMAINS4_8MMA_AtomIJNS4_17SM100_MMA_TF32_SSINS_10tfloat32_tESN_fLi128ELi256ELNS4_4UMMA5MajorE1ELSP_0ELNSO_7ScaleInE0ELSQ_0EEEEEENS4_6LayoutISC_NS5_IJNSA_ILi0EEESU_SU_EEEEENS5_IJNS4_10UnderscoreESX_SX_EEEEENS4_13SM90_TMA_LOADENS4_14ComposedLayoutINS4_7SwizzleILi2ELi5ELi2EEENS4_18smem_ptr_flag_bitsILi32EEENST_INS5_IJSG_NSA_ILi4EEEEEENS5_IJSB_SG_EEEEEEEvNS4_8identityES10_NS11_INS12_ILi3ELi4ELi3EEES15_NST_INS5_IJNSA_ILi8EEESG_EEENS5_IJSG_SB_EEEEEEEvS1B_EENS_8epilogue10collective18CollectiveEpilogueINS1J_23Sm100TmaWarpSpecializedILi4ELi2ELi32ELb1ELb0EEEJSH_NS5_IJNST_ISE_SB_EENST_ISG_SB_EEEEEfSJ_fSJ_NS1J_6fusion15FusionCallbacksIS1N_NS1R_17LinearCombinationIffffLNS_15FloatRoundStyleE2EEESH_S1Q_JEEENS4_5SM1004TMEM4LOAD26SM100_TMEM_LOAD_32dp32b32xES10_S1H_NS4_39AutoVectorizingCopyWithAssumedAlignmentILi128EEENS4_14SM90_TMA_STOREES1H_S22_S22_EEEvvEEEEvNT_6ParamsE)
        .other          _ZN7cutlass13device_kernelINS_4gemm6kernel13GemmUniversalIN4cute5tupleIJiiiiEEENS1_10collective13CollectiveMmaINS1_35MainloopSm100TmaUmmaWarpSpecializedILi3ELi2ELi2ENS5_IJNS4_1CILi1EEESB_SB_EEEEENS5_IJNSA_ILi128EEENSA_ILi256EEENSA_ILi32EEEEEEfNS5_IJSB_llEEEfNS5_IJlSB_lEEENS4_8TiledMMAINS4_8MMA_AtomIJNS4_17SM100_MMA_TF32_SSINS_10tfloat32_tESN_fLi128ELi256ELNS4_4UMMA5MajorE1ELSP_0ELNSO_7ScaleInE0ELSQ_0EEEEEENS4_6LayoutISC_NS5_IJNSA_ILi0EEESU_SU_EEEEENS5_IJNS4_10UnderscoreESX_SX_EEEEENS4_13SM90_TMA_LOADENS4_14ComposedLayoutINS4_7SwizzleILi2ELi5ELi2EEENS4_18smem_ptr_flag_bitsILi32EEENST_INS5_IJSG_NSA_ILi4EEEEEENS5_IJSB_SG_EEEEEEEvNS4_8identityES10_NS11_INS12_ILi3ELi4ELi3EEES15_NST_INS5_IJNSA_ILi8EEESG_EEENS5_IJSG_SB_EEEEEEEvS1B_EENS_8epilogue10collective18CollectiveEpilogueINS1J_23Sm100TmaWarpSpecializedILi4ELi2ELi32ELb1ELb0EEEJSH_NS5_IJNST_ISE_SB_EENST_ISG_SB_EEEEEfSJ_fSJ_NS1J_6fusion15FusionCallbacksIS1N_NS1R_17LinearCombinationIffffLNS_15FloatRoundStyleE2EEESH_S1Q_JEEENS4_5SM1004TMEM4LOAD26SM100_TMEM_LOAD_32dp32b32xES10_S1H_NS4_39AutoVectorizingCopyWithAssumedAlignmentILi128EEENS4_14SM90_TMA_STOREES1H_S22_S22_EEEvvEEEEvNT_6ParamsE,@"STO_CUDA_ENTRY STV_DEFAULT"
_ZN7cutlass13device_kernelINS_4gemm6kernel13GemmUniversalIN4cute5tupleIJiiiiEEENS1_10collective13CollectiveMmaINS1_35MainloopSm100TmaUmmaWarpSpecializedILi3ELi2ELi2ENS5_IJNS4_1CILi1EEESB_SB_EEEEENS5_IJNSA_ILi128EEENSA_ILi256EEENSA_ILi32EEEEEEfNS5_IJSB_llEEEfNS5_IJlSB_lEEENS4_8TiledMMAINS4_8MMA_AtomIJNS4_17SM100_MMA_TF32_SSINS_10tfloat32_tESN_fLi128ELi256ELNS4_4UMMA5MajorE1ELSP_0ELNSO_7ScaleInE0ELSQ_0EEEEEENS4_6LayoutISC_NS5_IJNSA_ILi0EEESU_SU_EEEEENS5_IJNS4_10UnderscoreESX_SX_EEEEENS4_13SM90_TMA_LOADENS4_14ComposedLayoutINS4_7SwizzleILi2ELi5ELi2EEENS4_18smem_ptr_flag_bitsILi32EEENST_INS5_IJSG_NSA_ILi4EEEEEENS5_IJSB_SG_EEEEEEEvNS4_8identityES10_NS11_INS12_ILi3ELi4ELi3EEES15_NST_INS5_IJNSA_ILi8EEESG_EEENS5_IJSG_SB_EEEEEEEvS1B_EENS_8epilogue10collective18CollectiveEpilogueINS1J_23Sm100TmaWarpSpecializedILi4ELi2ELi32ELb1ELb0EEEJSH_NS5_IJNST_ISE_SB_EENST_ISG_SB_EEEEEfSJ_fSJ_NS1J_6fusion15FusionCallbacksIS1N_NS1R_17LinearCombinationIffffLNS_15FloatRoundStyleE2EEESH_S1Q_JEEENS4_5SM1004TMEM4LOAD26SM100_TMEM_LOAD_32dp32b32xES10_S1H_NS4_39AutoVectorizingCopyWithAssumedAlignmentILi128EEENS4_14SM90_TMA_STOREES1H_S22_S22_EEEvvEEEEvNT_6ParamsE:
[----:B------:R-:W1:Y:S01]  /*0000*/  LDC R1, c[0x0][0x37c] ;  /* 0x0000df00ff017b82 */ /* 0x000e620000000800 */
[----:B------:R-:W2:Y:S01]  /*0010*/  S2R R127, SR_TID.X ;  /* 0x00000000007f7919 */ /* 0x000ea20000002100 */
[----:B------:R-:W3:Y:S01]  /*0020*/  LDCU.64 UR4, c[0x0][0x890] ;  /* 0x00011200ff0477ac */ /* 0x000ee20008000a00 */
[----:B------:R-:W-:Y:S02]  /*0030*/  PRMT R51, RZ, 0x7610, R51 ;  /* 0x00007610ff337816 */ /* 0x000fe40000000033 */
[----:B------:R-:W-:Y:S01]  /*0040*/  ELECT P5, URZ, PT ;  /* 0x0000000000ff782f */ /* 0x000fe200038a0000 */
[----:B------:R-:W4:Y:S01]  /*0050*/  LDCU.64 UR48, c[0x0][0x358] ;  /* 0x00006b00ff3077ac */ /* 0x000f220008000a00 */
[----:B---3--:R-:W-:-:S04]  /*0060*/  UISETP.NE.U32.AND UP0, UPT, UR4, URZ, UPT ;  /* 0x000000ff0400728c */ /* 0x008fc8000bf05070 */
[----:B------:R-:W-:Y:S01]  /*0070*/  UISETP.NE.AND.EX UP0, UPT, UR5, URZ, UPT, UP0 ;  /* 0x000000ff0500728c */ /* 0x000fe2000bf05300 */
[----:B--2---:R-:W-:-:S05]  /*0080*/  SHF.R.U32.HI R120, RZ, 0x5, R127 ;  /* 0x00000005ff787819 */ /* 0x004fca000001167f */
[----:B------:R-:W2:Y:S02]  /*0090*/  SHFL.IDX PT, R0, R120, RZ, 0x1f ;  /* 0x00001fff78007589 */ /* 0x000ea400000e0000 */
[----:B--2---:R-:W-:Y:S01]  /*00a0*/  R2UR UR8, R0 ;  /* 0x00000000000872ca */ /* 0x004fe200000e0000 */
[----:B-1--4-:R-:W-:-:S14]  /*00b0*/  BRA.U UP0, `(.L_x_0) ;  /* 0x00000001002c7547 */ /* 0x012fdc000b800000 */
[----:B------:R-:W1:Y:S02]  /*00c0*/  LDCU.64 UR6, c[0x0][0x888] ;  /* 0x00011100ff0677ac */ /* 0x000e640008000a00 */
[----:B-1----:R-:W-:-:S04]  /*00d0*/  UISETP.NE.U32.AND UP0, UPT, UR6, URZ, UPT ;  /* 0x000000ff0600728c */ /* 0x002fc8000bf05070 */
[----:B------:R-:W-:-:S09]  /*00e0*/  UISETP.NE.AND.EX UP0, UPT, UR7, URZ, UPT, UP0 ;  /* 0x000000ff0700728c */ /* 0x000fd2000bf05300 */
[----:B------:R-:W-:Y:S05]  /*00f0*/  BRA.U !UP0, `(.L_x_1) ;  /* 0x0000000108107547 */ /* 0x000fea000b800000 */
[----:B------:R-:W1:Y:S02]  /*0100*/  LDC.64 R2, c[0x0][0x888] ;  /* 0x00022200ff027b82 */ /* 0x000e640000000a00 */
[----:B-1----:R1:W5:Y:S01]  /*0110*/  LDG.E R50, desc[UR48][R2.64] ;  /* 0x0000003002327981 */ /* 0x002362000c1e1900 */
[----:B------:R-:W-:Y:S01]  /*0120*/  HFMA2 R51, -RZ, RZ, 0, 5.9604644775390625e-08 ;  /* 0x00000001ff337431 */ /* 0x000fe200000001ff */
[----:B------:R-:W-:Y:S05]  /*0130*/  BRA `(.L_x_0) ;  /* 0x00000000000c7947 */ /* 0x000fea0003800000 */
.L_x_1:
[----:B------:R-:W1:Y:S01]  /*0140*/  LDCU UR6, c[0x0][0x880] ;  /* 0x00011000ff0677ac */ /* 0x000e620008000800 */
[----:B------:R-:W-:Y:S01]  /*0150*/  HFMA2 R51, -RZ, RZ, 0, 5.9604644775390625e-08 ;  /* 0x00000001ff337431 */ /* 0x000fe200000001ff */
[----:B-1----:R-:W-:-:S07]  /*0160*/  MOV R50, UR6 ;  /* 0x0000000600327c02 */ /* 0x002fce0008000f00 */
.L_x_0:
[----:B------:R-:W2:Y:S02]  /*0170*/  LDCU.64 UR6, c[0x0][0x8b0] ;  /* 0x00011600ff0677ac */ /* 0x000ea40008000a00 */
[----:B--2---:R-:W-:-:S04]  /*0180*/  UISETP.NE.U32.AND UP0, UPT, UR6, URZ, UPT ;  /* 0x000000ff0600728c */ /* 0x004fc8000bf05070 */
[----:B------:R-:W-:-:S09]  /*0190*/  UISETP.NE.AND.EX UP0, UPT, UR7, URZ, UPT, UP0 ;  /* 0x000000ff0700728c */ /* 0x000fd2000bf05300 */
[----:B------:R-:W-:Y:S05]  /*01a0*/  BRA.U UP0, `(.L_x_2) ;  /* 0x0000000100247547 */ /* 0x000fea000b800000 */
[----:B------:R-:W2:Y:S02]  /*01b0*/  LDCU.64 UR6, c[0x0][0x8a8] ;  /* 0x00011500ff0677ac */ /* 0x000ea40008000a00 */
[----:B--2---:R-:W-:-:S04]  /*01c0*/  UISETP.NE.U32.AND UP0, UPT, UR6, URZ, UPT ;  /* 0x000000ff0600728c */ /* 0x004fc8000bf05070 */
[----:B------:R-:W-:-:S09]  /*01d0*/  UISETP.NE.AND.EX UP0, UPT, UR7, URZ, UPT, UP0 ;  /* 0x000000ff0700728c */ /* 0x000fd2000bf05300 */
[----:B------:R-:W-:Y:S05]  /*01e0*/  BRA.U !UP0, `(.L_x_3) ;  /* 0x00000001080c7547 */ /* 0x000fea000b800000 */
[----:B------:R-:W2:Y:S02]  /*01f0*/  LDC.64 R46, c[0x0][0x8a8] ;  /* 0x00022a00ff2e7b82 */ /* 0x000ea40000000a00 */
[----:B--2---:R2:W5:Y:S01]  /*0200*/  LDG.E R46, desc[UR48][R46.64] ;  /* 0x000000302e2e7981 */ /* 0x004562000c1e1900 */
[----:B------:R-:W-:Y:S05]  /*0210*/  BRA `(.L_x_2) ;  /* 0x0000000000087947 */ /* 0x000fea0003800000 */
.L_x_3:
[----:B------:R-:W2:Y:S02]  /*0220*/  LDCU UR6, c[0x0][0x8a0] ;  /* 0x00011400ff0677ac */ /* 0x000ea40008000800 */
[----:B--2---:R-:W-:Y:S02]  /*0230*/  MOV R46, UR6 ;  /* 0x00000006002e7c02 */ /* 0x004fe40008000f00 */
.L_x_2:
[----:B------:R-:W-:Y:S01]  /*0240*/  IMAD.U32 R0, RZ, RZ, UR8 ;  /* 0x00000008ff007e24 */ /* 0x000fe2000f8e00ff */
[----:B------:R-:W-:Y:S04]  /*0250*/  BSSY.RECONVERGENT B0, `(.L_x_4) ;  /* 0x000000c000007945 */ /* 0x000fe80003800200 */
[C---:B------:R-:W-:Y:S02]  /*0260*/  ISETP.NE.OR P1, PT, R0.reuse, 0x1, !P5 ;  /* 0x000000010000780c */ /* 0x040fe40006f25670 */
[----:B------:R-:W-:-:S11]  /*0270*/  ISETP.NE.OR P0, PT, R0, 0x3, !P5 ;  /* 0x000000030000780c */ /* 0x000fd60006f05670 */
[----:B------:R-:W-:Y:S05]  /*0280*/  @P1 BRA `(.L_x_5) ;  /* 0x0000000000201947 */ /* 0x000fea0003800000 */
[----:B------:R-:W3:Y:S02]  /*0290*/  LDCU.64 UR6, c[0x0][0x348] ;  /* 0x00006900ff0677ac */ /* 0x000ee40008000a00 */
[----:B---3--:R-:W-:Y:S02]  /*02a0*/  UIADD3 UR10, UP1, UPT, UR6, 0x80, URZ ;  /* 0x00000080060a7890 */ /* 0x008fe4000ff3e0ff */
[----:B------:R-:W-:Y:S02]  /*02b0*/  UIADD3 UR6, UP0, UPT, UR6, 0x180, URZ ;  /* 0x0000018006067890 */ /* 0x000fe4000ff1e0ff */
[----:B------:R-:W-:Y:S02]  /*02c0*/  UIADD3.X UR11, UPT, UPT, URZ, UR7, URZ, UP1, !UPT ;  /* 0x00000007ff0b7290 */ /* 0x000fe40008ffe4ff */
[----:B------:R-:W-:-:S07]  /*02d0*/  UIADD3.X UR7, UPT, UPT, URZ, UR7, URZ, UP0, !UPT ;  /* 0x00000007ff077290 */ /* 0x000fce00087fe4ff */
[----:B------:R3:W-:Y:S02]  /*02e0*/  UTMACCTL.PF [UR10] ;  /* 0x000000000a0079b9 */ /* 0x0007e40008040000 */
[----:B------:R3:W-:Y:S02]  /*02f0*/  UTMACCTL.PF [UR6] ;  /* 0x00000000060079b9 */ /* 0x0007e40008040000 */
[----:B---3--:R-:W-:Y:S01]  /*0300*/  NOP ;  /* 0x0000000000007918 */ /* 0x008fe20000000000 */
.L_x_5:
[----:B------:R-:W-:Y:S05]  /*0310*/  BSYNC.RECONVERGENT B0 ;  /* 0x0000000000007941 */ /* 0x000fea0003800200 */
.L_x_4:
[----:B------:R-:W-:Y:S04]  /*0320*/  BSSY.RECONVERGENT B0, `(.L_x_6) ;  /* 0x000000a000007945 */ /* 0x000fe80003800200 */
        /* <DEDUP_REMOVED lines=9> */
.L_x_7:
[----:B------:R-:W-:Y:S05]  /*03c0*/  BSYNC.RECONVERGENT B0 ;  /* 0x0000000000007941 */ /* 0x000fea0003800200 */
.L_x_6:
[----:B------:R-:W3:Y:S01]  /*03d0*/  LDCU.64 UR6, c[0x0][0x888] ;  /* 0x00011100ff0677ac */ /* 0x000ee20008000a00 */
[----:B------:R-:W-:Y:S02]  /*03e0*/  UISETP.EQ.U32.AND UP1, UPT, UR4, URZ, UPT ;  /* 0x000000ff0400728c */ /* 0x000fe4000bf22070 */
[----:B------:R-:W-:Y:S02]  /*03f0*/  UPLOP3.LUT UP2, UPT, UPT, UPT, UPT, 0x80, 0x8 ;  /* 0x000000000008789c */ /* 0x000fe40003f4f070 */
[----:B---3--:R-:W-:-:S04]  /*0400*/  UISETP.NE.U32.AND UP0, UPT, UR6, URZ, UPT ;  /* 0x000000ff0600728c */ /* 0x008fc8000bf05070 */
[----:B------:R-:W-:-:S04]  /*0410*/  UISETP.NE.AND.EX UP0, UPT, UR7, URZ, UPT, UP0 ;  /* 0x000000ff0700728c */ /* 0x000fc8000bf05300 */
[----:B------:R-:W-:-:S04]  /*0420*/  UISETP.EQ.OR.EX UP3, UPT, UR5, URZ, !UP0, UP1 ;  /* 0x000000ff0500728c */ /* 0x000fc8000c762710 */
[----:B------:R-:W-:-:S05]  /*0430*/  UP2UR UR50, UPR, URZ, 0x8 ;  /* 0x00000008ff327883 */ /* 0x000fca0008000000 */
[----:B------:R-:W-:Y:S07]  /*0440*/  BRA.U !UP3, `(.L_x_8) ;  /* 0x000000010b207547 */ /* 0x000fee000b800000 */
[----:B------:R-:W-:Y:S01]  /*0450*/  UISETP.NE.U32.AND UP2, UPT, UR4, URZ, UPT ;  /* 0x000000ff0400728c */ /* 0x000fe2000bf45070 */
[----:B-----5:R-:W-:Y:S01]  /*0460*/  FSETP.NEU.AND P0, PT, R50, RZ, PT ;  /* 0x000000ff3200720b */ /* 0x020fe20003f0d000 */
[----:B------:R-:W-:Y:S02]  /*0470*/  USEL UR4, URZ, 0xffffffff, UP0 ;  /* 0xffffffffff047887 */ /* 0x000fe40008000000 */
[----:B------:R-:W-:-:S10]  /*0480*/  UISETP.NE.AND.EX UP2, UPT, UR5, URZ, UPT, UP2 ;  /* 0x000000ff0500728c */ /* 0x000fd4000bf45320 */
[----:B------:R-:W-:Y:S01]  /*0490*/  VOTEU.ANY UP1, P0 ;  /* 0x0000000000ff7886 */ /* 0x000fe20000020100 */
[----:B------:R-:W-:-:S04]  /*04a0*/  @!UP2 USEL UR4, URZ, 0xffffffff, UP1 ;  /* 0xffffffffff04a887 */ /* 0x000fc80008800000 */
[----:B------:R-:W-:-:S04]  /*04b0*/  ULOP3.LUT UR4, UR4, 0x1, URZ, 0xc0, !UPT ;  /* 0x0000000104047892 */ /* 0x000fc8000f8ec0ff */
[----:B------:R-:W-:-:S11]  /*04c0*/  UISETP.NE.U32.AND UP2, UPT, UR4, 0x1, UPT ;  /* 0x000000010400788c */ /* 0x000fd6000bf45070 */
.L_x_8:
[----:B-1----:R-:W1:Y:S01]  /*04d0*/  SHFL.IDX PT, R2, R120, RZ, 0x1f ;  /* 0x00001fff78027589 */ /* 0x002e6200000e0000 */
[----:B------:R-:W-:-:S04]  /*04e0*/  UISETP.NE.AND UP1, UPT, UR8, 0x2, UPT ;  /* 0x000000020800788c */ /* 0x000fc8000bf25270 */
[----:B------:R-:W-:Y:S01]  /*04f0*/  USEL UR6, URZ, 0x1, UP1 ;  /* 0x00000001ff067887 */ /* 0x000fe20008800000 */
[----:B-1----:R-:W-:-:S13]  /*0500*/  ISETP.NE.AND P0, PT, R2, RZ, PT ;  /* 0x000000ff0200720c */ /* 0x002fda0003f05270 */
[----:B------:R-:W-:Y:S05]  /*0510*/  @P0 BRA `(.L_x_9) ;  /* 0x0000000000400947 */ /* 0x000fea0003800000 */
[----:B------:R-:W1:Y:S01]  /*0520*/  S2UR UR5, SR_CgaCtaId ;  /* 0x00000000000579c3 */ /* 0x000e620000008800 */
[----:B------:R-:W-:Y:S01]  /*0530*/  UMOV UR7, 0x400 ;  /* 0x0000040000077882 */ /* 0x000fe20000000000 */
[----:B------:R-:W-:Y:S01]  /*0540*/  UMOV UR4, 0x1 ;  /* 0x0000000100047882 */ /* 0x000fe20000000000 */
[----:B------:R-:W-:Y:S01]  /*0550*/  ELECT P0, URZ, PT ;  /* 0x0000000000ff782f */ /* 0x000fe20003800000 */
[----:B------:R-:W-:-:S04]  /*0560*/  UIADD3 UR10, UPT, UPT, -UR4, 0x100000, URZ ;  /* 0x00100000040a7890 */ /* 0x000fc8000fffe1ff */
[----:B------:R-:W-:Y:S02]  /*0570*/  USHF.L.U32 UR11, UR10, 0xb, URZ ;  /* 0x0000000b0a0b7899 */ /* 0x000fe400080006ff */
[----:B------:R-:W-:Y:S02]  /*0580*/  USHF.L.U32 UR10, UR10, 0x1, URZ ;  /* 0x000000010a0a7899 */ /* 0x000fe400080006ff */
[----:B-1----:R-:W-:Y:S01]  /*0590*/  ULEA UR5, UR5, UR7, 0x18 ;  /* 0x0000000705057291 */ /* 0x002fe2000f8ec0ff */
[----:B------:R-:W1:Y:S11]  /*05a0*/  FENCE.VIEW.ASYNC.S ;  /* 0x00000000000073c6 */ /* 0x000e760000000000 */
[----:B-1----:R1:W3:Y:S01]  /*05b0*/  SYNCS.EXCH.64 URZ, [UR5], UR10 ;  /* 0x0000000a05ff75b2 */ /* 0x0022e20008000100 */
[----:B------:R1:W4:Y:S01]  /*05c0*/  SYNCS.EXCH.64 URZ, [UR5+0x18], UR10 ;  /* 0x0000180a05ff75b2 */ /* 0x0003220008000100 */
[----:B------:R1:W1:Y:S01]  /*05d0*/  SYNCS.EXCH.64 URZ, [UR5+0x8], UR10 ;  /* 0x0000080a05ff75b2 */ /* 0x0002620008000100 */
[----:B------:R1:W1:Y:S01]  /*05e0*/  SYNCS.EXCH.64 URZ, [UR5+0x20], UR10 ;  /* 0x0000200a05ff75b2 */ /* 0x0002620008000100 */
[----:B------:R1:W1:Y:S01]  /*05f0*/  SYNCS.EXCH.64 URZ, [UR5+0x10], UR10 ;  /* 0x0000100a05ff75b2 */ /* 0x0002620008000100 */
[----:B------:R1:W1:Y:S01]  /*0600*/  SYNCS.EXCH.64 URZ, [UR5+0x28], UR10 ;  /* 0x0000280a05ff75b2 */ /* 0x0002620008000100 */
[----:B------:R-:W-:Y:S01]  /*0610*/  NOP ;  /* 0x0000000000007918 */ /* 0x000fe20000000000 */
.L_x_9:
[----:B------:R-:W2:Y:S01]  /*0620*/  SHFL.IDX PT, R2, R120, RZ, 0x1f ;  /* 0x00001fff78027589 */ /* 0x000ea200000e0000 */
[----:B------:R-:W-:Y:S01]  /*0630*/  NOP ;  /* 0x0000000000007918 */ /* 0x000fe20000000000 */
[----:B--2---:R-:W-:-:S13]  /*0640*/  ISETP.NE.AND P0, PT, R2, 0x1, PT ;  /* 0x000000010200780c */ /* 0x004fda0003f05270 */
[----:B------:R-:W-:Y:S05]  /*0650*/  @P0 BRA `(.L_x_10) ;  /* 0x0000000000580947 */ /* 0x000fea0003800000 */
[----:B------:R-:W2:Y:S01]  /*0660*/  S2UR UR7, SR_CgaCtaId ;  /* 0x00000000000779c3 */ /* 0x000ea20000008800 */
[----:B------:R-:W-:Y:S01]  /*0670*/  UMOV UR9, 0x400 ;  /* 0x0000040000097882 */ /* 0x000fe20000000000 */
[----:B-1----:R-:W-:Y:S01]  /*0680*/  UMOV UR5, 0x20 ;  /* 0x0000002000057882 */ /* 0x002fe20000000000 */
[----:B------:R-:W-:Y:S01]  /*0690*/  UMOV UR4, 0x80 ;  /* 0x0000008000047882 */ /* 0x000fe20000000000 */
[----:B------:R-:W-:-:S04]  /*06a0*/  UIADD3 UR10, UPT, UPT, -UR5, 0x100000, URZ ;  /* 0x00100000050a7890 */ /* 0x000fc8000fffe1ff */
[----:B------:R-:W-:Y:S02]  /*06b0*/  USHF.L.U32 UR11, UR10, 0xb, URZ ;  /* 0x0000000b0a0b7899 */ /* 0x000fe400080006ff */
[----:B------:R-:W-:Y:S02]  /*06c0*/  USHF.L.U32 UR10, UR10, 0x1, URZ ;  /* 0x000000010a0a7899 */ /* 0x000fe400080006ff */
[----:B------:R-:W-:-:S04]  /*06d0*/  UIADD3 UR4, UPT, UPT, -UR4, 0x100000, URZ ;  /* 0x0010000004047890 */ /* 0x000fc8000fffe1ff */
[----:B------:R-:W-:Y:S02]  /*06e0*/  USHF.L.U32 UR5, UR4, 0xb, URZ ;  /* 0x0000000b04057899 */ /* 0x000fe400080006ff */
[----:B------:R-:W-:Y:S01]  /*06f0*/  USHF.L.U32 UR4, UR4, 0x1, URZ ;  /* 0x0000000104047899 */ /* 0x000fe200080006ff */
[----:B------:R-:W-:Y:S01]  /*0700*/  ELECT P0, URZ, PT ;  /* 0x0000000000ff782f */ /* 0x000fe20003800000 */
[----:B--2---:R-:W-:Y:S01]  /*0710*/  ULEA UR7, UR7, UR9, 0x18 ;  /* 0x0000000907077291 */ /* 0x004fe2000f8ec0ff */
[----:B------:R-:W1:Y:S11]  /*0720*/  FENCE.VIEW.ASYNC.S ;  /* 0x00000000000073c6 */ /* 0x000e760000000000 */
[----:B-1----:R2:W1:Y:S01]  /*0730*/  SYNCS.EXCH.64 URZ, [UR7+0x30], UR10 ;  /* 0x0000300a07ff75b2 */ /* 0x0024620008000100 */
[----:B------:R2:W1:Y:S01]  /*0740*/  SYNCS.EXCH.64 URZ, [UR7+0x50], UR4 ;  /* 0x0000500407ff75b2 */ /* 0x0004620008000100 */
[----:B------:R2:W1:Y:S01]  /*0750*/  SYNCS.EXCH.64 URZ, [UR7+0x38], UR10 ;  /* 0x0000380a07ff75b2 */ /* 0x0004620008000100 */
[----:B------:R2:W1:Y:S01]  /*0760*/  SYNCS.EXCH.64 URZ, [UR7+0x58], UR4 ;  /* 0x0000580407ff75b2 */ /* 0x0004620008000100 */
[----:B------:R2:W1:Y:S01]  /*0770*/  SYNCS.EXCH.64 URZ, [UR7+0x40], UR10 ;  /* 0x0000400a07ff75b2 */ /* 0x0004620008000100 */
[----:B------:R2:W1:Y:S01]  /*0780*/  SYNCS.EXCH.64 URZ, [UR7+0x60], UR4 ;  /* 0x0000600407ff75b2 */ /* 0x0004620008000100 */
[----:B------:R2:W1:Y:S01]  /*0790*/  SYNCS.EXCH.64 URZ, [UR7+0x48], UR10 ;  /* 0x0000480a07ff75b2 */ /* 0x0004620008000100 */
[----:B------:R2:W1:Y:S02]  /*07a0*/  SYNCS.EXCH.64 URZ, [UR7+0x68], UR4 ;  /* 0x0000680407ff75b2 */ /* 0x0004640008000100 */
[----:B--2---:R-:W-:Y:S01]  /*07b0*/  NOP ;  /* 0x0000000000007918 */ /* 0x004fe20000000000 */
.L_x_10:
[----:B------:R-:W2:Y:S01]  /*07c0*/  SHFL.IDX PT, R2, R120, RZ, 0x1f ;  /* 0x00001fff78027589 */ /* 0x000ea200000e0000 */
[----:B------:R-:W-:Y:S01]  /*07d0*/  NOP ;  /* 0x0000000000007918 */ /* 0x000fe20000000000 */
[----:B--2---:R-:W-:-:S13]  /*07e0*/  ISETP.NE.AND P0, PT, R2, 0x3, PT ;  /* 0x000000030200780c */ /* 0x004fda0003f05270 */
[----:B------:R-:W-:Y:S05]  /*07f0*/  @P0 BRA `(.L_x_11) ;  /* 0x0000000000300947 */ /* 0x000fea0003800000 */
[----:B-1----:R-:W1:Y:S01]  /*0800*/  S2UR UR5, SR_CgaCtaId ;  /* 0x00000000000579c3 */ /* 0x002e620000008800 */
        /* <DEDUP_REMOVED lines=8> */
[----:B-1----:R2:W1:Y:S01]  /*0890*/  SYNCS.EXCH.64 URZ, [UR5+0x70], UR10 ;  /* 0x0000700a05ff75b2 */ /* 0x0024620008000100 */
[----:B------:R2:W1:Y:S02]  /*08a0*/  SYNCS.EXCH.64 URZ, [UR5+0x78], UR10 ;  /* 0x0000780a05ff75b2 */ /* 0x0004640008000100 */
[----:B--2---:R-:W-:Y:S01]  /*08b0*/  NOP ;  /* 0x0000000000007918 */ /* 0x004fe20000000000 */
.L_x_11:
[----:B------:R-:W2:Y:S01]  /*08c0*/  SHFL.IDX PT, R2, R120, RZ, 0x1f ;  /* 0x00001fff78027589 */ /* 0x000ea200000e0000 */
[----:B------:R-:W-:Y:S01]  /*08d0*/  NOP ;  /* 0x0000000000007918 */ /* 0x000fe20000000000 */
[----:B--2---:R-:W-:-:S13]  /*08e0*/  ISETP.NE.AND P0, PT, R2, 0x4, PT ;  /* 0x000000040200780c */ /* 0x004fda0003f05270 */
[----:B------:R-:W-:Y:S05]  /*08f0*/  @P0 BRA `(.L_x_12) ;  /* 0x00000000004c0947 */ /* 0x000fea0003800000 */
[----:B-1----:R-:W1:Y:S01]  /*0900*/  S2UR UR5, SR_CgaCtaId ;  /* 0x00000000000579c3 */ /* 0x002e620000008800 */
[----:B------:R-:W-:Y:S01]  /*0910*/  UMOV UR9, 0x100 ;  /* 0x0000010000097882 */ /* 0x000fe20000000000 */
[----:B------:R-:W-:Y:S01]  /*0920*/  UMOV UR7, 0x400 ;  /* 0x0000040000077882 */ /* 0x000fe20000000000 */
[----:B------:R-:W-:Y:S01]  /*0930*/  USEL UR9, UR9, 0xe0, UP2 ;  /* 0x000000e009097887 */ /* 0x000fe20009000000 */
[----:B------:R-:W-:Y:S01]  /*0940*/  UMOV UR4, 0x1 ;  /* 0x0000000100047882 */ /* 0x000fe20000000000 */
[----:B------:R-:W-:Y:S01]  /*0950*/  ELECT P0, URZ, PT ;  /* 0x0000000000ff782f */ /* 0x000fe20003800000 */
[----:B------:R-:W-:-:S04]  /*0960*/  UIADD3 UR10, UPT, UPT, -UR4, 0x100000, URZ ;  /* 0x00100000040a7890 */ /* 0x000fc8000fffe1ff */
[----:B------:R-:W-:Y:S02]  /*0970*/  USHF.L.U32 UR11, UR10, 0xb, URZ ;  /* 0x0000000b0a0b7899 */ /* 0x000fe400080006ff */
[----:B------:R-:W-:Y:S02]  /*0980*/  USHF.L.U32 UR10, UR10, 0x1, URZ ;  /* 0x000000010a0a7899 */ /* 0x000fe400080006ff */
[----:B------:R-:W-:-:S04]  /*0990*/  UIADD3 UR12, UPT, UPT, -UR9, 0x100000, URZ ;  /* 0x00100000090c7890 */ /* 0x000fc8000fffe1ff */
[----:B------:R-:W-:Y:S02]  /*09a0*/  USHF.L.U32 UR13, UR12, 0xb, URZ ;  /* 0x0000000b0c0d7899 */ /* 0x000fe400080006ff */
[----:B------:R-:W-:Y:S02]  /*09b0*/  USHF.L.U32 UR12, UR12, 0x1, URZ ;  /* 0x000000010c0c7899 */ /* 0x000fe400080006ff */
[----:B-1----:R-:W-:Y:S01]  /*09c0*/  ULEA UR5, UR5, UR7, 0x18 ;  /* 0x0000000705057291 */ /* 0x002fe2000f8ec0ff */
[----:B------:R-:W1:Y:S11]  /*09d0*/  FENCE.VIEW.ASYNC.S ;  /* 0x00000000000073c6 */ /* 0x000e760000000000 */
[----:B-1----:R2:W1:Y:S01]  /*09e0*/  SYNCS.EXCH.64 URZ, [UR5+0x80], UR10 ;  /* 0x0000800a05ff75b2 */ /* 0x0024620008000100 */
[----:B------:R2:W1:Y:S01]  /*09f0*/  SYNCS.EXCH.64 URZ, [UR5+0x90], UR12 ;  /* 0x0000900c05ff75b2 */ /* 0x0004620008000100 */
[----:B------:R2:W1:Y:S01]  /*0a00*/  SYNCS.EXCH.64 URZ, [UR5+0x88], UR10 ;  /* 0x0000880a05ff75b2 */ /* 0x0004620008000100 */
[----:B------:R2:W1:Y:S02]  /*0a10*/  SYNCS.EXCH.64 URZ, [UR5+0x98], UR12 ;  /* 0x0000980c05ff75b2 */ /* 0x0004640008000100 */
[----:B--2---:R-:W-:Y:S01]  /*0a20*/  NOP ;  /* 0x0000000000007918 */ /* 0x004fe20000000000 */
.L_x_12:
        /* <DEDUP_REMOVED lines=20> */
[----:B------:R2:W1:Y:S02]  /*0b70*/  SYNCS.EXCH.64 URZ, [UR7+0xb8], UR4 ;  /* 0x0000b80407ff75b2 */ /* 0x0004640008000100 */
[----:B--2---:R-:W-:Y:S01]  /*0b80*/  NOP ;  /* 0x0000000000007918 */ /* 0x004fe20000000000 */
.L_x_13:
        /* <DEDUP_REMOVED lines=18> */
.L_x_14:
[----:B-1----:R-:W1:Y:S01]  /*0cb0*/  S2UR UR5, SR_CTAID.X ;  /* 0x00000000000579c3 */ /* 0x002e620000002500 */
[----:B------:R-:W-:-:S05]  /*0cc0*/  CS2R.32 R114, SR_CgaSize ;  /* 0x0000000000727805 */ /* 0x000fca0000008a00 */
[----:B------:R-:W-:-:S05]  /*0cd0*/  IMAD R114, R114, -0xa0, RZ ;  /* 0xffffff6072727824 */ /* 0x000fca00078e02ff */
[----:B------:R-:W-:-:S14]  /*0ce0*/  R2UR UR9, R114 ;  /* 0x00000000720972ca */ /* 0x000fdc00000e0000 */
[----:B------:R-:W2:Y:S01]  /*0cf0*/  LDCU UR9, c[0x0][UR9+0x2b0] ;  /* 0x00005600090977ac */ /* 0x000ea20008000800 */
[----:B------:R-:W-:Y:S01]  /*0d00*/  NOP ;  /* 0x0000000000007918 */ /* 0x000fe20000000000 */
[----:B------:R-:W-:-:S05]  /*0d10*/  CS2R.32 R114, SR_CgaSize ;  /* 0x0000000000727805 */ /* 0x000fca0000008a00 */
[----:B------:R-:W-:-:S05]  /*0d20*/  IMAD R114, R114, -0xa0, RZ ;  /* 0xffffff6072727824 */ /* 0x000fca00078e02ff */
[----:B------:R-:W-:-:S14]  /*0d30*/  R2UR UR7, R114 ;  /* 0x00000000720772ca */ /* 0x000fdc00000e0000 */
[----:B------:R-:W3:Y:S01]  /*0d40*/  LDCU UR7, c[0x0][UR7+0x2b4] ;  /* 0x00005680070777ac */ /* 0x000ee20008000800 */
[----:B------:R-:W4:Y:S08]  /*0d50*/  S2UR UR4, SR_CTAID.Y ;  /* 0x00000000000479c3 */ /* 0x000f300000002600 */
[----:B------:R-:W3:Y:S01]  /*0d60*/  LDC R9, c[0x0][0xb24] ;  /* 0x0002c900ff097b82 */ /* 0x000ee20000000800 */
[----:B-1----:R-:W-:-:S02]  /*0d70*/  I2FP.F32.U32 R5, UR5 ;  /* 0x0000000500057c45 */ /* 0x002fc40008201000 */
[----:B------:R-:W-:-:S05]  /*0d80*/  CS2R.32 R3, SR_CgaSize ;  /* 0x0000000000037805 */ /* 0x000fca0000008a00 */
[----:B------:R-:W-:-:S06]  /*0d90*/  IMAD R3, R3, -0xa0, RZ ;  /* 0xffffff6003037824 */ /* 0x000fcc00078e02ff */
[----:B------:R-:W1:Y:S01]  /*0da0*/  LDC R3, c[0x0][R3+0x2a0] ;  /* 0x0000a80003037b82 */ /* 0x000e620000000800 */
[----:B------:R-:W-:Y:S01]  /*0db0*/  MOV R21, UR5 ;  /* 0x0000000500157c02 */ /* 0x000fe20008000f00 */
[----:B--2---:R-:W-:Y:S01]  /*0dc0*/  FMUL R5, R5, UR9 ;  /* 0x0000000905057c20 */ /* 0x004fe20008400000 */
[----:B----4-:R-:W-:Y:S02]  /*0dd0*/  I2FP.F32.U32 R4, UR4 ;  /* 0x0000000400047c45 */ /* 0x010fe40008201000 */
[----:B------:R-:W-:-:S05]  /*0de0*/  CS2R.32 R2, SR_CgaSize ;  /* 0x0000000000027805 */ /* 0x000fca0000008a00 */
[----:B------:R-:W-:-:S06]  /*0df0*/  IMAD R2, R2, -0xa0, RZ ;  /* 0xffffff6002027824 */ /* 0x000fcc00078e02ff */
[----:B------:R-:W2:Y:S01]  /*0e00*/  LDC R2, c[0x0][R2+0x2a4] ;  /* 0x0000a90002027b82 */ /* 0x000ea20000000800 */
[----:B------:R-:W4:Y:S01]  /*0e10*/  F2I.U32.TRUNC.NTZ R114, R5 ;  /* 0x0000000500727305 */ /* 0x000f22000020f000 */
[----:B------:R-:W-:Y:S01]  /*0e20*/  MOV R20, UR4 ;  /* 0x0000000400147c02 */ /* 0x000fe20008000f00 */
[----:B---3--:R-:W-:-:S05]  /*0e30*/  FMUL R4, R4, UR7 ;  /* 0x0000000704047c20 */ /* 0x008fca0008400000 */
[----:B------:R-:W-:Y:S01]  /*0e40*/  BAR.SYNC.DEFER_BLOCKING 0x0 ;  /* 0x0000000000007b1d */ /* 0x000fe20000010000 */
[----:B------:R-:W-:-:S05]  /*0e50*/  ISETP.GE.AND P0, PT, R9, 0x1, PT ;  /* 0x000000010900780c */ /* 0x000fca0003f06270 */
[----:B------:R-:W3:Y:S02]  /*0e60*/  F2I.U32.TRUNC.NTZ R49, R4 ;  /* 0x0000000400317305 */ /* 0x000ee4000020f000 */
[----:B------:R-:W2:Y:S01]  /*0e70*/  S2UR UR44, SR_CTAID.Z ;  /* 0x00000000002c79c3 */ /* 0x000ea20000002700 */
[----:B----4-:R-:W-:-:S05]  /*0e80*/  IADD3 R114, PT, PT, -R114, RZ, RZ ;  /* 0x000000ff72727210 */ /* 0x010fca0007ffe1ff */
[----:B-1----:R-:W-:Y:S01]  /*0e90*/  IMAD R114, R3, R114, UR5 ;  /* 0x0000000503727e24 */ /* 0x002fe2000f8e0272 */
[----:B---3--:R-:W-:-:S05]  /*0ea0*/  IADD3 R49, PT, PT, -R49, RZ, RZ ;  /* 0x000000ff31317210 */ /* 0x008fca0007ffe1ff */
[----:B--2---:R-:W-:Y:S01]  /*0eb0*/  IMAD R49, R2, R49, UR4 ;  /* 0x0000000402317e24 */ /* 0x004fe2000f8e0231 */
[----:B------:R-:W-:Y:S06]  /*0ec0*/  @!P0 BRA `(.L_x_15) ;  /* 0x0000000000b88947 */ /* 0x000fec0003800000 */
[----:B------:R-:W1:Y:S01]  /*0ed0*/  LDC.64 R4, c[0x0][0xb18] ;  /* 0x0002c600ff047b82 */ /* 0x000e620000000a00 */
[----:B------:R-:W-:-:S07]  /*0ee0*/  ISETP.NE.AND P0, PT, R9, 0x1, PT ;  /* 0x000000010900780c */ /* 0x000fce0003f05270 */
[----:B------:R-:W2:Y:S08]  /*0ef0*/  LDC R10, c[0x0][0xb0c] ;  /* 0x0002c300ff0a7b82 */ /* 0x000eb00000000800 */
[----:B------:R-:W3:Y:S08]  /*0f00*/  LDC R11, c[0x0][0x370] ;  /* 0x0000dc00ff0b7b82 */ /* 0x000ef00000000800 */
[----:B------:R-:W4:Y:S01]  /*0f10*/  LDC R12, c[0x0][0x374] ;  /* 0x0000dd00ff0c7b82 */ /* 0x000f220000000800 */
[----:B-1----:R-:W-:-:S07]  /*0f20*/  ISETP.NE.AND P1, PT, R4, 0x1, PT ;  /* 0x000000010400780c */ /* 0x002fce0003f25270 */
[----:B------:R-:W3:Y:S01]  /*0f30*/  LDC.64 R6, c[0x0][0xb10] ;  /* 0x0002c400ff067b82 */ /* 0x000ee20000000a00 */
[----:B--2---:R-:W-:-:S07]  /*0f40*/  ISETP.NE.AND P2, PT, R10, 0x1, PT ;  /* 0x000000010a00780c */ /* 0x004fce0003f45270 */
[----:B------:R-:W1:Y:S08]  /*0f50*/  LDC R8, c[0x0][0xb20] ;  /* 0x0002c800ff087b82 */ /* 0x000e700000000800 */
[----:B------:R-:W2:Y:S01]  /*0f60*/  LDC.64 R2, c[0x0][0xb28] ;  /* 0x0002ca00ff027b82 */ /* 0x000ea20000000a00 */
[----:B----4-:R-:W-:-:S04]  /*0f70*/  IMAD.HI.U32 R13, R12, R5, RZ ;  /* 0x000000050c0d7227 */ /* 0x010fc800078e00ff */
[----:B------:R-:W-:-:S04]  /*0f80*/  IMAD.HI.U32 R5, R20, R5, RZ ;  /* 0x0000000514057227 */ /* 0x000fc800078e00ff */
[----:B---3--:R-:W-:-:S04]  /*0f90*/  IMAD.HI.U32 R14, R11, R6, RZ ;  /* 0x000000060b0e7227 */ /* 0x008fc800078e00ff */
[C---:B------:R-:W-:Y:S01]  /*0fa0*/  IMAD.HI.U32 R16, R21.reuse, R6, RZ ;  /* 0x0000000615107227 */ /* 0x040fe200078e00ff */
[-C--:B------:R-:W-:Y:S02]  /*0fb0*/  @P2 SHF.R.U32.HI R11, RZ, R7.reuse, R14 ;  /* 0x00000007ff0b2219 */ /* 0x080fe4000001160e */
[-C--:B-1----:R-:W-:Y:S02]  /*0fc0*/  @P1 SHF.R.U32.HI R12, RZ, R8.reuse, R13 ;  /* 0x00000008ff0c1219 */ /* 0x082fe4000001160d */
[----:B------:R-:W-:Y:S02]  /*0fd0*/  SHF.R.U32.HI R5, RZ, R8, R5 ;  /* 0x00000008ff057219 */ /* 0x000fe40000011605 */
[----:B------:R-:W-:Y:S02]  /*0fe0*/  SHF.R.U32.HI R16, RZ, R7, R16 ;  /* 0x00000007ff107219 */ /* 0x000fe40000011610 */
[----:B------:R-:W-:Y:S01]  /*0ff0*/  SEL R5, R20, R5, !P1 ;  /* 0x0000000514057207 */ /* 0x000fe20004800000 */
[----:B--2---:R-:W-:Y:S01]  /*1000*/  IMAD.HI.U32 R14, R12, R2, RZ ;  /* 0x000000020c0e7227 */ /* 0x004fe200078e00ff */
[----:B------:R-:W-:-:S02]  /*1010*/  SEL R7, R21, R16, !P2 ;  /* 0x0000001015077207 */ /* 0x000fc40005000000 */
[----:B------:R-:W-:Y:S01]  /*1020*/  IADD3 R13, PT, PT, -R5, RZ, RZ ;  /* 0x000000ff050d7210 */ /* 0x000fe20007ffe1ff */
[----:B------:R-:W-:Y:S01]  /*1030*/  IMAD.HI.U32 R6, R11, R2, RZ ;  /* 0x000000020b067227 */ /* 0x000fe200078e00ff */
[----:B------:R-:W-:-:S03]  /*1040*/  @P0 SHF.R.U32.HI R12, RZ, R3, R14 ;  /* 0x00000003ff0c0219 */ /* 0x000fc6000001160e */
[----:B------:R-:W-:Y:S01]  /*1050*/  IMAD R13, R4, R13, R20 ;  /* 0x0000000d040d7224 */ /* 0x000fe200078e0214 */
[----:B------:R-:W-:Y:S01]  /*1060*/  @P0 SHF.R.U32.HI R11, RZ, R3, R6 ;  /* 0x00000003ff0b0219 */ /* 0x000fe20000011606 */
[----:B------:R-:W-:-:S04]  /*1070*/  IMAD R12, R12, R9, RZ ;  /* 0x000000090c0c7224 */ /* 0x000fc800078e02ff */
[----:B------:R-:W-:Y:S01]  /*1080*/  IMAD R6, R11, R9, RZ ;  /* 0x000000090b067224 */ /* 0x000fe200078e02ff */
[----:B------:R-:W-:-:S04]  /*1090*/  ISETP.GE.AND P1, PT, R5, R12, PT ;  /* 0x0000000c0500720c */ /* 0x000fc80003f26270 */
[----:B------:R-:W-:Y:S01]  /*10a0*/  ISETP.GE.OR P1, PT, R7, R6, P1 ;  /* 0x000000060700720c */ /* 0x000fe20000f26670 */
[----:B------:R-:W-:-:S05]  /*10b0*/  IMAD.HI.U32 R6, R5, R2, RZ ;  /* 0x0000000205067227 */ /* 0x000fca00078e00ff */
[----:B------:R-:W-:-:S04]  /*10c0*/  SHF.R.U32.HI R6, RZ, R3, R6 ;  /* 0x00000003ff067219 */ /* 0x000fc80000011606 */
[----:B------:R-:W-:-:S03]  /*10d0*/  SEL R6, R5, R6, !P0 ;  /* 0x0000000605067207 */ /* 0x000fc60004000000 */
[----:B------:R-:W-:Y:S01]  /*10e0*/  @!P1 IMAD.HI.U32 R8, R7, R2, RZ ;  /* 0x0000000207089227 */ /* 0x000fe200078e00ff */
[----:B------:R-:W-:-:S04]  /*10f0*/  IADD3 R2, PT, PT, -R6, RZ, RZ ;  /* 0x000000ff06027210 */ /* 0x000fc80007ffe1ff */
[----:B------:R-:W-:Y:S01]  /*1100*/  @!P1 SHF.R.U32.HI R8, RZ, R3, R8 ;  /* 0x00000003ff089219 */ /* 0x000fe20000011608 */
[----:B------:R-:W-:-:S03]  /*1110*/  IMAD R2, R9, R2, R5 ;  /* 0x0000000209027224 */ /* 0x000fc600078e0205 */
[----:B------:R-:W-:-:S05]  /*1120*/  @!P1 SEL R3, R7, R8, !P0 ;  /* 0x0000000807039207 */ /* 0x000fca0004000000 */
[--C-:B------:R-:W-:Y:S02]  /*1130*/  @!P1 IMAD.IADD R6, R6, 0x1, -R3.reuse ;  /* 0x0000000106069824 */ /* 0x100fe400078e0a03 */
[----:B------:R-:W-:Y:S01]  /*1140*/  @!P1 IMAD R3, R2, R11, R3 ;  /* 0x0000000b02039224 */ /* 0x000fe200078e0203 */
[----:B------:R-:W-:Y:S01]  /*1150*/  IADD3 R2, PT, PT, -R7, RZ, RZ ;  /* 0x000000ff07027210 */ /* 0x000fe20007ffe1ff */
[----:B------:R-:W-:Y:S02]  /*1160*/  @!P1 IMAD R5, R6, R9, R7 ;  /* 0x0000000906059224 */ /* 0x000fe400078e0207 */
[----:B------:R-:W-:Y:S02]  /*1170*/  @!P1 IMAD.MOV.U32 R7, RZ, RZ, R3 ;  /* 0x000000ffff079224 */ /* 0x000fe400078e0003 */
[----:B------:R-:W-:Y:S02]  /*1180*/  IMAD R2, R10, R2, R21 ;  /* 0x000000020a027224 */ /* 0x000fe400078e0215 */
[----:B------:R-:W-:-:S02]  /*1190*/  IMAD R20, R5, R4, R13 ;  /* 0x0000000405147224 */ /* 0x000fc400078e020d */
[----:B------:R-:W-:Y:S02]  /*11a0*/  IMAD R21, R7, R10, R2 ;  /* 0x0000000a07157224 */ /* 0x000fe400078e0202 */
.L_x_15:
[----:B------:R-:W1:Y:S01]  /*11b0*/  LDCU UR4, c[0x0][0xb30] ;  /* 0x00016600ff0477ac */ /* 0x000e620008000800 */
[----:B------:R-:W2:Y:S08]  /*11c0*/  S2UR UR37, SR_CgaCtaId ;  /* 0x00000000002579c3 */ /* 0x000eb00000008800 */
[----:B------:R-:W3:Y:S01]  /*11d0*/  LDC R40, c[0x0][0xb24] ;  /* 0x0002c900ff287b82 */ /* 0x000ee20000000800 */
[----:B-1----:R-:W-:-:S09]  /*11e0*/  UISETP.NE.AND UP1, UPT, UR4, 0x1, UPT ;  /* 0x000000010400788c */ /* 0x002fd2000bf25270 */
[----:B--2---:R-:W-:Y:S05]  /*11f0*/  BRA.U UP1, `(.L_x_16) ;  /* 0x0000000101407547 */ /* 0x004fea000b800000 */
[----:B------:R-:W1:Y:S08]  /*1200*/  LDC.64 R4, c[0x0][0xb10] ;  /* 0x0002c400ff047b82 */ /* 0x000e700000000a00 */
[----:B------:R-:W2:Y:S08]  /*1210*/  LDC.64 R2, c[0x0][0xb18] ;  /* 0x0002c600ff027b82 */ /* 0x000eb00000000a00 */
[----:B------:R-:W4:Y:S08]  /*1220*/  LDC R6, c[0x0][0xb20] ;  /* 0x0002c800ff067b82 */ /* 0x000f300000000800 */
[----:B------:R-:W3:Y:S01]  /*1230*/  LDC R8, c[0x0][0xb0c] ;  /* 0x0002c300ff087b82 */ /* 0x000ee20000000800 */
[----:B-1----:R-:W-:-:S05]  /*1240*/  IMAD.HI.U32 R4, R21, R4, RZ ;  /* 0x0000000415047227 */ /* 0x002fca00078e00ff */
[----:B------:R-:W-:Y:S01]  /*1250*/  SHF.R.U32.HI R4, RZ, R5, R4 ;  /* 0x00000005ff047219 */ /* 0x000fe20000011604 */
[----:B--2---:R-:W-:Y:S01]  /*1260*/  IMAD.HI.U32 R3, R20, R3, RZ ;  /* 0x0000000314037227 */ /* 0x004fe200078e00ff */
[----:B------:R-:W-:-:S04]  /*1270*/  ISETP.NE.AND P0, PT, R2, 0x1, PT ;  /* 0x000000010200780c */ /* 0x000fc80003f05270 */
[----:B----4-:R-:W-:-:S04]  /*1280*/  SHF.R.U32.HI R3, RZ, R6, R3 ;  /* 0x00000006ff037219 */ /* 0x010fc80000011603 */
[----:B------:R-:W-:Y:S02]  /*1290*/  SEL R3, R20, R3, !P0 ;  /* 0x0000000314037207 */ /* 0x000fe40004000000 */
[----:B---3--:R-:W-:-:S04]  /*12a0*/  ISETP.NE.AND P1, PT, R8, 0x1, PT ;  /* 0x000000010800780c */ /* 0x008fc80003f25270 */
[----:B------:R-:W-:-:S05]  /*12b0*/  SEL R4, R21, R4, !P1 ;  /* 0x0000000415047207 */ /* 0x000fca0004800000 */
[----:B------:R-:W-:Y:S02]  /*12c0*/  IMAD.IADD R5, R3, 0x1, -R4 ;  /* 0x0000000103057824 */ /* 0x000fe400078e0a04 */
[----:B------:R-:W-:Y:S02]  /*12d0*/  IMAD.IADD R3, R4, 0x1, -R3 ;  /* 0x0000000104037824 */ /* 0x000fe400078e0a03 */
[----:B------:R-:W-:Y:S02]  /*12e0*/  IMAD R21, R5, R8, R21 ;  /* 0x0000000805157224 */ /* 0x000fe400078e0215 */
[----:B------:R-:W-:-:S07]  /*12f0*/  IMAD R20, R3, R2, R20 ;  /* 0x0000000203147224 */ /* 0x000fce00078e0214 */
.L_x_16:
[----:B------:R-:W-:Y:S01]  /*1300*/  BAR.SYNC.DEFER_BLOCKING 0x0 ;  /* 0x0000000000007b1d */ /* 0x000fe20000010000 */
[----:B------:R-:W-:Y:S01]  /*1310*/  UISETP.NE.AND UP1, UPT, UR8, 0x2, UPT ;  /* 0x000000020800788c */ /* 0x000fe2000bf25270 */
[----:B------:R-:W-:Y:S02]  /*1320*/  ISETP.NE.OR P5, PT, R0, 0x2, !P5 ;  /* 0x000000020000780c */ /* 0x000fe40006fa5670 */
[----:B------:R-:W-:-:S06]  /*1330*/  LOP3.LUT R2, R127, 0x1f, RZ, 0xc0, !PT ;  /* 0x0000001f7f027812 */ /* 0x000fcc00078ec0ff */
[----:B------:R-:W-:Y:S05]  /*1340*/  BRA.U UP1, `(.L_x_17) ;  /* 0x0000001101c07547 */ /* 0x000fea000b800000 */
[----:B------:R-:W1:Y:S01]  /*1350*/  LDCU UR13, c[0x0][0x38c] ;  /* 0x00007180ff0d77ac */ /* 0x000e620008000800 */
[----:B------:R-:W2:Y:S01]  /*1360*/  LDC R9, c[0x0][0x370] ;  /* 0x0000dc00ff097b82 */ /* 0x000ea20000000800 */
[----:B------:R-:W-:Y:S01]  /*1370*/  PLOP3.LUT P1, PT, PT, PT, UP2, 0x80, 0x8 ;  /* 0x000000000008781c */ /* 0x000fe20003f2f028 */
[----:B------:R-:W-:Y:S01]  /*1380*/  IMAD.MOV.U32 R15, RZ, RZ, 0x1 ;  /* 0x00000001ff0f7424 */ /* 0x000fe200078e00ff */
[----:B------:R-:W-:Y:S01]  /*1390*/  ISETP.EQ.OR P4, PT, R2, RZ, P5 ;  /* 0x000000ff0200720c */ /* 0x000fe20002f82670 */
[----:B------:R-:W-:Y:S01]  /*13a0*/  IMAD.MOV.U32 R14, RZ, RZ, RZ ;  /* 0x000000ffff0e7224 */ /* 0x000fe200078e00ff */
[----:B------:R-:W-:Y:S02]  /*13b0*/  PLOP3.LUT P1, PT, P1, PT, PT, 0x8, 0x80 ;  /* 0x000000000080781c */ /* 0x000fe40000f2e170 */
[----:B------:R-:W-:Y:S01]  /*13c0*/  CS2R R12, SRZ ;  /* 0x00000000000c7805 */ /* 0x000fe2000001ff00 */
[----:B------:R-:W-:Y:S01]  /*13d0*/  IMAD.MOV.U32 R10, RZ, RZ, 0x1 ;  /* 0x00000001ff0a7424 */ /* 0x000fe200078e00ff */
[----:B------:R-:W4:Y:S01]  /*13e0*/  LDC R0, c[0x0][0x374] ;  /* 0x0000dd00ff007b82 */ /* 0x000f220000000800 */
[----:B------:R-:W2:Y:S01]  /*13f0*/  LDCU.64 UR22, c[0x0][0x348] ;  /* 0x00006900ff1677ac */ /* 0x000ea20008000a00 */
[----:B------:R-:W-:Y:S01]  /*1400*/  UMOV UR6, URZ ;  /* 0x000000ff00067c82 */ /* 0x000fe20008000000 */
[----:B-1----:R-:W-:-:S04]  /*1410*/  UIADD3 UR5, UPT, UPT, UR13, 0x1f, URZ ;  /* 0x0000001f0d057890 */ /* 0x002fc8000fffe0ff */
[----:B------:R-:W-:-:S04]  /*1420*/  USHF.R.S32.HI UR4, URZ, 0x1f, UR5 ;  /* 0x0000001fff047899 */ /* 0x000fc80008011405 */
[----:B------:R-:W-:-:S04]  /*1430*/  ULEA.HI UR4, UR4, UR5, URZ, 0x5 ;  /* 0x0000000504047291 */ /* 0x000fc8000f8f28ff */
[----:B------:R-:W-:Y:S02]  /*1440*/  USHF.R.S32.HI UR15, URZ, 0x5, UR4 ;  /* 0x00000005ff0f7899 */ /* 0x000fe40008011404 */
[----:B------:R-:W-:Y:S02]  /*1450*/  UIADD3 UR4, UPT, UPT, UR13, -0x1, URZ ;  /* 0xffffffff0d047890 */ /* 0x000fe4000fffe0ff */
[----:B------:R-:W-:Y:S02]  /*1460*/  UISETP.LT.U32.AND UP0, UPT, UR15, 0x3, UPT ;  /* 0x000000030f00788c */ /* 0x000fe4000bf01070 */
[----:B------:R-:W-:Y:S02]  /*1470*/  UISETP.GE.U32.AND UP1, UPT, UR4, -0x3f, UPT ;  /* 0xffffffc10400788c */ /* 0x000fe4000bf26070 */
[----:B------:R-:W-:Y:S02]  /*1480*/  USEL UR14, UR15, 0x3, UP0 ;  /* 0x000000030f0e7887 */ /* 0x000fe40008000000 */
[----:B------:R-:W-:-:S02]  /*1490*/  UIADD3 UR13, UPT, UPT, UR13, 0x3e, URZ ;  /* 0x0000003e0d0d7890 */ /* 0x000fc4000fffe0ff */
[----:B------:R-:W-:Y:S02]  /*14a0*/  UIADD3 UR5, UPT, UPT, UR14, -0x1, URZ ;  /* 0xffffffff0e057890 */ /* 0x000fe4000fffe0ff */
[----:B------:R-:W-:-:S03]  /*14b0*/  UIADD3 UR7, UPT, UPT, UR15, -UR14, URZ ;  /* 0x8000000e0f077290 */ /* 0x000fc6000fffe0ff */
[----:B------:R-:W-:-:S04]  /*14c0*/  @UP1 UIADD3 UR5, UPT, UPT, UR14, URZ, URZ ;  /* 0x000000ff0e051290 */ /* 0x000fc8000fffe0ff */
[----:B--2---:R-:W-:-:S12]  /*14d0*/  UIADD3 UR5, UPT, UPT, UR5, 0x1, URZ ;  /* 0x0000000105057890 */ /* 0x004fd8000fffe0ff */
.L_x_35:
[----:B------:R-:W-:Y:S01]  /*14e0*/  UISETP.NE.AND UP0, UPT, UR37, URZ, UPT ;  /* 0x000000ff2500728c */ /* 0x000fe2000bf05270 */
[----:B------:R-:W1:Y:S08]  /*14f0*/  S2UR UR37, SR_CgaCtaId ;  /* 0x00000000002579c3 */ /* 0x000e700000008800 */
[----:B------:R-:W-:Y:S05]  /*1500*/  BRA.U UP0, `(.L_x_18) ;  /* 0x0000000100347547 */ /* 0x000fea000b800000 */
[----:B------:R-:W2:Y:S01]  /*1510*/  S2R R2, SR_CgaCtaId ;  /* 0x0000000000027919 */ /* 0x000ea20000008800 */
[----:B------:R-:W-:-:S04]  /*1520*/  MOV R3, 0x400 ;  /* 0x0000040000037802 */ /* 0x000fc80000000f00 */
[----:B--2---:R-:W-:Y:S02]  /*1530*/  LEA R3, R2, R3, 0x18 ;  /* 0x0000000302037211 */ /* 0x004fe400078ec0ff */
[----:B------:R-:W-:-:S03]  /*1540*/  SHF.L.U32 R2, R10, 0x1f, RZ ;  /* 0x0000001f0a027819 */ /* 0x000fc600000006ff */
[----:B------:R-:W-:-:S04]  /*1550*/  IMAD R3, R12, 0x8, R3 ;  /* 0x000000080c037824 */ /* 0x000fc800078e0203 */
[----:B------:R-:W2:Y:S02]  /*1560*/  SYNCS.PHASECHK.TRANS64.TRYWAIT P0, [R3+URZ+0xd0], R2 ;  /* 0x0000d002030075a7 */ /* 0x000ea400080011ff */
[----:B--2---:R-:W-:Y:S05]  /*1570*/  @!P0 BRA `(.L_x_19) ;  /* 0x0000009c00f08947 */ /* 0x004fea0003800000 */
.L_x_164:
[----:B------:R-:W-:Y:S01]  /*1580*/  VIADD R12, R12, 0x1 ;  /* 0x000000010c0c7836 */ /* 0x000fe20000000000 */
[----:B------:R2:W-:Y:S04]  /*1590*/  SYNCS.ARRIVE.TRANS64.A1T0 RZ, [R3+URZ+0xc0], RZ ;  /* 0x0000c0ff03ff79a7 */ /* 0x0005e800081000ff */
[----:B------:R-:W-:-:S04]  /*15a0*/  ISETP.NE.AND P0, PT, R12, 0x2, PT ;  /* 0x000000020c00780c */ /* 0x000fc80003f05270 */
[----:B------:R-:W-:Y:S02]  /*15b0*/  SEL R12, R12, RZ, P0 ;  /* 0x000000ff0c0c7207 */ /* 0x000fe40000000000 */
[----:B--2---:R-:W-:-:S04]  /*15c0*/  SEL R3, RZ, 0x1, P0 ;  /* 0x00000001ff037807 */ /* 0x004fc80000000000 */
[----:B------:R-:W-:-:S07]  /*15d0*/  LOP3.LUT R10, R10, R3, RZ, 0x3c, !PT ;  /* 0x000000030a0a7212 */ /* 0x000fce00078e3cff */
.L_x_18:
[----:B------:R-:W-:Y:S01]  /*15e0*/  UMOV UR4, 0x400 ;  /* 0x0000040000047882 */ /* 0x000fe20000000000 */
[----:B------:R-:W-:Y:S01]  /*15f0*/  SHF.L.U32 R2, R15, 0x1f, RZ ;  /* 0x0000001f0f027819 */ /* 0x000fe200000006ff */
[----:B-1----:R-:W-:Y:S01]  /*1600*/  ULEA UR4, UR37, UR4, 0x18 ;  /* 0x0000000425047291 */ /* 0x002fe2000f8ec0ff */
[----:B------:R-:W-:Y:S01]  /*1610*/  R2UR UR42, R21 ;  /* 0x00000000152a72ca */ /* 0x000fe200000e0000 */
[----:B------:R-:W-:Y:S01]  /*1620*/  UISETP.GE.U32.AND UP0, UPT, UR13, 0x3f, UPT ;  /* 0x0000003f0d00788c */ /* 0x000fe2000bf06070 */
[----:B------:R-:W-:Y:S01]  /*1630*/  R2UR UR11, R20 ;  /* 0x00000000140b72ca */ /* 0x000fe200000e0000 */
[----:B------:R-:W-:Y:S01]  /*1640*/  ULEA UR8, UR6, UR4, 0x3 ;  /* 0x0000000406087291 */ /* 0x000fe2000f8e18ff */
[----:B------:R-:W-:-:S08]  /*1650*/  UMOV UR21, URZ ;  /* 0x000000ff00157c82 */ /* 0x000fd00008000000 */
[----:B------:R1:W2:Y:S01]  /*1660*/  SYNCS.PHASECHK.TRANS64.TRYWAIT P0, [UR8+0x18], R2 ;  /* 0x00001802ff0075a7 */ /* 0x0002a20008001108 */
[----:B------:R-:W-:Y:S02]  /*1670*/  USHF.L.U32 UR42, UR42, 0x7, URZ ;  /* 0x000000072a2a7899 */ /* 0x000fe400080006ff */
[----:B------:R-:W-:Y:S01]  /*1680*/  USHF.L.U32 UR11, UR11, 0x8, URZ ;  /* 0x000000080b0b7899 */ /* 0x000fe200080006ff */
[----:B------:R-:W-:Y:S11]  /*1690*/  BRA.U !UP0, `(.L_x_20) ;  /* 0x0000000108f07547 */ /* 0x000ff6000b800000 */
[----:B------:R-:W-:Y:S02]  /*16a0*/  UIADD3 UR34, UPT, UPT, UR42, 0x20, URZ ;  /* 0x000000202a227890 */ /* 0x000fe4000fffe0ff */
[----:B------:R-:W-:Y:S02]  /*16b0*/  UIADD3 UR26, UPT, UPT, UR42, 0x40, URZ ;  /* 0x000000402a1a7890 */ /* 0x000fe4000fffe0ff */
[----:B------:R-:W-:Y:S01]  /*16c0*/  UIADD3 UR18, UPT, UPT, UR42, 0x60, URZ ;  /* 0x000000602a127890 */ /* 0x000fe2000fffe0ff */
[----:B------:R-:W-:Y:S01]  /*16d0*/  UMOV UR29, URZ ;  /* 0x000000ff001d7c82 */ /* 0x000fe20008000000 */
[----:B------:R-:W-:-:S10]  /*16e0*/  UMOV UR45, UR6 ;  /* 0x00000006002d7c82 */ /* 0x000fd40008000000 */
.L_x_25:
[----:B-1----:R-:W-:Y:S01]  /*16f0*/  ULEA UR41, UR45, UR4, 0x3 ;  /* 0x000000042d297291 */ /* 0x002fe2000f8e18ff */
[----:B--2---:R-:W-:Y:S01]  /*1700*/  @!P5 MOV R3, 0xc000 ;  /* 0x0000c0000003d802 */ /* 0x004fe20000000f00 */
[----:B--2---:R-:W-:Y:S10]  /*1710*/  @P0 BRA `(.L_x_21) ;  /* 0x00000000000c0947 */ /* 0x004ff40003800000 */
[----:B------:R-:W-:-:S04]  /*1720*/  SHF.L.U32 R5, R15, 0x1f, RZ ;  /* 0x0000001f0f057819 */ /* 0x000fc800000006ff */
[----:B------:R-:W2:Y:S02]  /*1730*/  SYNCS.PHASECHK.TRANS64.TRYWAIT P0, [UR41+0x18], R5 ;  /* 0x00001805ff0075a7 */ /* 0x000ea40008001129 */
[----:B--2---:R-:W-:Y:S05]  /*1740*/  @!P0 BRA `(.L_x_22) ;  /* 0x0000009c00908947 */ /* 0x004fea0003800000 */
.L_x_21:
[----:B------:R2:W-:Y:S01]  /*1750*/  @!P5 SYNCS.ARRIVE.TRANS64 RZ, [UR41], R3 ;  /* 0x00000003ffffd9a7 */ /* 0x0005e20008000029 */
[----:B------:R-:W-:Y:S04]  /*1760*/  BSSY.RECONVERGENT B0, `(.L_x_23) ;  /* 0x0000003000007945 */ /* 0x000fe80003800200 */
[----:B------:R-:W-:Y:S05]  /*1770*/  @P4 BRA `(.L_x_24) ;  /* 0x0000000000044947 */ /* 0x000fea0003800000 */
[----:B------:R-:W-:Y:S05]  /*1780*/  BPT.TRAP 0x1 ;  /* 0x000000040000795c */ /* 0x000fea0000300000 */
.L_x_24:
[----:B------:R-:W-:Y:S05]  /*1790*/  BSYNC.RECONVERGENT B0 ;  /* 0x0000000000007941 */ /* 0x000fea0003800200 */
.L_x_23:
[----:B------:R-:W-:Y:S02]  /*17a0*/  UIADD3 UR6, UPT, UPT, UR45, 0x1, URZ ;  /* 0x000000012d067890 */ /* 0x000fe4000fffe0ff */
[----:B------:R-:W-:Y:S02]  /*17b0*/  ULEA UR16, UR45, UR4, 0xe ;  /* 0x000000042d107291 */ /* 0x000fe4000f8e70ff */
[----:B------:R-:W-:Y:S02]  /*17c0*/  UISETP.NE.AND UP0, UPT, UR6, 0x3, UPT ;  /* 0x000000030600788c */ /* 0x000fe4000bf05270 */
[----:B------:R-:W-:Y:S02]  /*17d0*/  UIADD3 UR46, UP1, UPT, UR22, 0x80, URZ ;  /* 0x00000080162e7890 */ /* 0x000fe4000ff3e0ff */
[----:B------:R-:W-:Y:S02]  /*17e0*/  USEL UR9, URZ, 0x1, UP0 ;  /* 0x00000001ff097887 */ /* 0x000fe40008000000 */
[----:B------:R-:W-:-:S02]  /*17f0*/  USEL UR6, UR6, URZ, UP0 ;  /* 0x000000ff06067287 */ /* 0x000fc40008000000 */
[----:B------:R-:W-:Y:S02]  /*1800*/  UIADD3 UR38, UP0, UPT, UR22, 0x180, URZ ;  /* 0x0000018016267890 */ /* 0x000fe4000ff1e0ff */
[----:B------:R-:W-:Y:S01]  /*1810*/  ULEA UR8, UR6, UR4, 0x3 ;  /* 0x0000000406087291 */ /* 0x000fe2000f8e18ff */
[----:B------:R-:W-:Y:S01]  /*1820*/  LOP3.LUT R15, R15, UR9, RZ, 0x3c, !PT ;  /* 0x000000090f0f7c12 */ /* 0x000fe2000f8e3cff */
[----:B------:R-:W-:Y:S02]  /*1830*/  USHF.L.U32 UR43, UR29, 0x5, URZ ;  /* 0x000000051d2b7899 */ /* 0x000fe400080006ff */
[----:B------:R-:W-:Y:S01]  /*1840*/  UIADD3.X UR47, UPT, UPT, URZ, UR23, URZ, UP1, !UPT ;  /* 0x00000017ff2f7290 */ /* 0x000fe20008ffe4ff */
[----:B-1----:R-:W-:Y:S01]  /*1850*/  SHF.L.U32 R2, R15, 0x1f, RZ ;  /* 0x0000001f0f027819 */ /* 0x002fe200000006ff */
[----:B------:R-:W-:Y:S02]  /*1860*/  UIADD3 UR40, UPT, UPT, UR16, 0x10800, URZ ;  /* 0x0001080010287890 */ /* 0x000fe4000fffe0ff */
[----:B------:R-:W-:Y:S01]  /*1870*/  UIADD3 UR32, UPT, UPT, UR16, 0x11800, URZ ;  /* 0x0001180010207890 */ /* 0x000fe2000fffe0ff */
[----:B------:R1:W1:Y:S01]  /*1880*/  SYNCS.PHASECHK.TRANS64.TRYWAIT P0, [UR8+0x18], R2 ;  /* 0x00001802ff0075a7 */ /* 0x0002620008001108 */
[----:B------:R-:W-:-:S02]  /*1890*/  ULEA UR8, UR45, UR4, 0xf ;  /* 0x000000042d087291 */ /* 0x000fc4000f8e78ff */
[----:B------:R-:W-:Y:S02]  /*18a0*/  UIADD3 UR24, UPT, UPT, UR16, 0x12800, URZ ;  /* 0x0001280010187890 */ /* 0x000fe4000fffe0ff */
[----:B------:R-:W-:Y:S02]  /*18b0*/  UIADD3 UR16, UPT, UPT, UR16, 0x13800, URZ ;  /* 0x0001380010107890 */ /* 0x000fe4000fffe0ff */
[----:B------:R-:W-:Y:S02]  /*18c0*/  UIADD3.X UR39, UPT, UPT, URZ, UR23, URZ, UP0, !UPT ;  /* 0x00000017ff277290 */ /* 0x000fe400087fe4ff */
[----:B------:R-:W-:Y:S01]  /*18d0*/  UIADD3 UR8, UPT, UPT, UR8, 0x1c800, URZ ;  /* 0x0001c80008087890 */ /* 0x000fe2000fffe0ff */
[----:B------:R-:W-:Y:S01]  /*18e0*/  UMOV UR30, 0x0 ;  /* 0x00000000001e7882 */ /* 0x000fe20000000000 */
[----:B------:R-:W-:Y:S01]  /*18f0*/  UMOV UR31, 0x10000000 ;  /* 0x10000000001f7882 */ /* 0x000fe20000000000 */
[----:B------:R-:W-:Y:S01]  /*1900*/  UMOV UR33, UR41 ;  /* 0x0000002900217c82 */ /* 0x000fe20008000000 */
[----:B------:R-:W-:Y:S01]  /*1910*/  UMOV UR36, UR44 ;  /* 0x0000002c00247c82 */ /* 0x000fe20008000000 */
[----:B------:R-:W-:Y:S01]  /*1920*/  UMOV UR35, UR43 ;  /* 0x0000002b00237c82 */ /* 0x000fe20008000000 */
[----:B------:R-:W-:Y:S01]  /*1930*/  UMOV UR25, UR41 ;  /* 0x0000002900197c82 */ /* 0x000fe20008000000 */
[----:B------:R-:W-:Y:S01]  /*1940*/  UMOV UR28, UR44 ;  /* 0x0000002c001c7c82 */ /* 0x000fe20008000000 */
[----:B------:R-:W-:Y:S01]  /*1950*/  UMOV UR27, UR43 ;  /* 0x0000002b001b7c82 */ /* 0x000fe20008000000 */
[----:B------:R1:W-:Y:S01]  /*1960*/  UTMALDG.3D [UR40], [UR46], desc[UR30] ;  /* 0x00001e282e0075b4 */ /* 0x0003e20008011000 */
[----:B------:R-:W-:Y:S01]  /*1970*/  UMOV UR17, UR41 ;  /* 0x0000002900117c82 */ /* 0x000fe20008000000 */
[----:B------:R-:W-:Y:S01]  /*1980*/  UMOV UR20, UR44 ;  /* 0x0000002c00147c82 */ /* 0x000fe20008000000 */
[----:B------:R-:W-:Y:S01]  /*1990*/  UMOV UR19, UR43 ;  /* 0x0000002b00137c82 */ /* 0x000fe20008000000 */
[----:B------:R-:W-:Y:S01]  /*19a0*/  UMOV UR12, UR44 ;  /* 0x0000002c000c7c82 */ /* 0x000fe20008000000 */
[----:B------:R-:W-:Y:S01]  /*19b0*/  UMOV UR9, UR41 ;  /* 0x0000002900097c82 */ /* 0x000fe20008000000 */
[----:B------:R-:W-:Y:S01]  /*19c0*/  UMOV UR10, UR43 ;  /* 0x0000002b000a7c82 */ /* 0x000fe20008000000 */
[----:B------:R-:W-:Y:S01]  /*19d0*/  UIADD3 UR29, UPT, UPT, UR29, 0x1, URZ ;  /* 0x000000011d1d7890 */ /* 0x000fe2000fffe0ff */
[----:B------:R1:W-:Y:S01]  /*19e0*/  UTMALDG.3D [UR32], [UR46], desc[UR30] ;  /* 0x00001e202e0075b4 */ /* 0x0003e20008011000 */
[----:B------:R-:W-:Y:S01]  /*19f0*/  UMOV UR21, UR5 ;  /* 0x0000000500157c82 */ /* 0x000fe20008000000 */
[----:B------:R-:W-:Y:S01]  /*1a00*/  UMOV UR45, UR6 ;  /* 0x00000006002d7c82 */ /* 0x000fe20008000000 */
[----:B------:R-:W-:Y:S01]  /*1a10*/  UISETP.NE.AND UP0, UPT, UR29, UR5, UPT ;  /* 0x000000051d00728c */ /* 0x000fe2000bf05270 */
[----:B------:R1:W-:Y:S01]  /*1a20*/  UTMALDG.3D [UR24], [UR46], desc[UR30] ;  /* 0x00001e182e0075b4 */ /* 0x0003e20008011000 */
[----:B------:R1:W-:Y:S01]  /*1a30*/  UTMALDG.3D [UR16], [UR46], desc[UR30] ;  /* 0x00001e102e0075b4 */ /* 0x0003e20008011000 */
[----:B------:R1:W-:Y:S06]  /*1a40*/  UTMALDG.3D [UR8], [UR38], desc[UR30] ;  /* 0x00001e08260075b4 */ /* 0x0003ec0008011000 */
[----:B------:R-:W-:Y:S05]  /*1a50*/  BRA.U UP0, `(.L_x_25) ;  /* 0xfffffffd00247547 */ /* 0x000fea000b83ffff */
.L_x_20:
[----:B-1----:R-:W-:Y:S01]  /*1a60*/  ULEA UR8, UR6, UR4, 0x3 ;  /* 0x0000000406087291 */ /* 0x002fe2000f8e18ff */
[----:B------:R-:W-:Y:S01]  /*1a70*/  SHF.L.U32 R2, R15, 0x1f, RZ ;  /* 0x0000001f0f027819 */ /* 0x000fe200000006ff */
[----:B------:R-:W-:Y:S01]  /*1a80*/  @!P1 SYNCS.ARRIVE.TRANS64.A1T0 RZ, [UR4+0x78], RZ ;  /* 0x000078ffffff99a7 */ /* 0x000fe20008100004 */
[----:B------:R-:W-:-:S06]  /*1a90*/  UISETP.GT.AND UP0, UPT, UR15, UR14, UPT ;  /* 0x0000000e0f00728c */ /* 0x000fcc000bf04270 */
[----:B--2---:R1:W2:Y:S03]  /*1aa0*/  SYNCS.PHASECHK.TRANS64.TRYWAIT P0, [UR8+0x18], R2 ;  /* 0x00001802ff0075a7 */ /* 0x0042a60008001108 */
[----:B------:R-:W-:Y:S05]  /*1ab0*/  BRA.U !UP0, `(.L_x_26) ;  /* 0x0000000108ec7547 */ /* 0x000fea000b800000 */
[----:B------:R-:W-:Y:S02]  /*1ac0*/  UIADD3 UR29, UPT, UPT, UR7, UR21, URZ ;  /* 0x00000015071d7290 */ /* 0x000fe4000fffe0ff */
[----:B------:R-:W-:Y:S02]  /*1ad0*/  UIADD3 UR34, UPT, UPT, UR42, 0x20, URZ ;  /* 0x000000202a227890 */ /* 0x000fe4000fffe0ff */
[----:B------:R-:W-:Y:S02]  /*1ae0*/  UIADD3 UR26, UPT, UPT, UR42, 0x40, URZ ;  /* 0x000000402a1a7890 */ /* 0x000fe4000fffe0ff */
[----:B------:R-:W-:Y:S01]  /*1af0*/  UIADD3 UR18, UPT, UPT, UR42, 0x60, URZ ;  /* 0x000000602a127890 */ /* 0x000fe2000fffe0ff */
[----:B------:R-:W-:-:S11]  /*1b00*/  UMOV UR45, UR6 ;  /* 0x00000006002d7c82 */ /* 0x000fd60008000000 */
.L_x_31:
[----:B-1----:R-:W-:Y:S01]  /*1b10*/  ULEA UR41, UR45, UR4, 0x3 ;  /* 0x000000042d297291 */ /* 0x002fe2000f8e18ff */
[----:B--2---:R-:W-:Y:S01]  /*1b20*/  @!P5 MOV R3, 0xc000 ;  /* 0x0000c0000003d802 */ /* 0x004fe20000000f00 */
[----:B--2---:R-:W-:Y:S10]  /*1b30*/  @P0 BRA `(.L_x_27) ;  /* 0x00000000000c0947 */ /* 0x004ff40003800000 */
[----:B------:R-:W-:-:S04]  /*1b40*/  SHF.L.U32 R5, R15, 0x1f, RZ ;  /* 0x0000001f0f057819 */ /* 0x000fc800000006ff */
[----:B------:R-:W2:Y:S02]  /*1b50*/  SYNCS.PHASECHK.TRANS64.TRYWAIT P0, [UR41+0x18], R5 ;  /* 0x00001805ff0075a7 */ /* 0x000ea40008001129 */
[----:B--2---:R-:W-:Y:S05]  /*1b60*/  @!P0 BRA `(.L_x_28) ;  /* 0x0000009800a08947 */ /* 0x004fea0003800000 */
.L_x_27:
[----:B------:R2:W-:Y:S01]  /*1b70*/  @!P5 SYNCS.ARRIVE.TRANS64 RZ, [UR41], R3 ;  /* 0x00000003ffffd9a7 */ /* 0x0005e20008000029 */
[----:B------:R-:W-:Y:S04]  /*1b80*/  BSSY.RECONVERGENT B0, `(.L_x_29) ;  /* 0x0000003000007945 */ /* 0x000fe80003800200 */
[----:B------:R-:W-:Y:S05]  /*1b90*/  @P4 BRA `(.L_x_30) ;  /* 0x0000000000044947 */ /* 0x000fea0003800000 */
[----:B------:R-:W-:Y:S05]  /*1ba0*/  BPT.TRAP 0x1 ;  /* 0x000000040000795c */ /* 0x000fea0000300000 */
.L_x_30:
[----:B------:R-:W-:Y:S05]  /*1bb0*/  BSYNC.RECONVERGENT B0 ;  /* 0x0000000000007941 */ /* 0x000fea0003800200 */
.L_x_29:
        /* <DEDUP_REMOVED lines=37> */
[----:B------:R-:W-:-:S02]  /*1e10*/  UMOV UR45, UR6 ;  /* 0x00000006002d7c82 */ /* 0x000fc40008000000 */
[----:B------:R-:W-:Y:S01]  /*1e20*/  UISETP.NE.AND UP0, UPT, UR21, UR29, UPT ;  /* 0x0000001d1500728c */ /* 0x000fe2000bf05270 */
[----:B------:R1:W-:Y:S01]  /*1e30*/  UTMALDG.3D [UR24], [UR46], desc[UR30] ;  /* 0x00001e182e0075b4 */ /* 0x0003e20008011000 */
[----:B------:R1:W-:Y:S01]  /*1e40*/  UTMALDG.3D [UR16], [UR46], desc[UR30] ;  /* 0x00001e102e0075b4 */ /* 0x0003e20008011000 */
[----:B------:R1:W-:Y:S06]  /*1e50*/  UTMALDG.3D [UR8], [UR38], desc[UR30] ;  /* 0x00001e08260075b4 */ /* 0x0003ec0008011000 */
[----:B------:R-:W-:Y:S05]  /*1e60*/  BRA.U UP0, `(.L_x_31) ;  /* 0xfffffffd00287547 */ /* 0x000fea000b83ffff */
.L_x_26:
[C---:B-1----:R-:W-:Y:S01]  /*1e70*/  LEA R2, R14.reuse, UR4, 0x3 ;  /* 0x000000040e027c11 */ /* 0x042fe2000f8e18ff */
[----:B------:R-:W-:Y:S01]  /*1e80*/  NOP ;  /* 0x0000000000007918 */ /* 0x000fe20000000000 */
[----:B--2---:R-:W-:Y:S02]  /*1e90*/  SHF.L.U32 R3, R13, 0x1f, RZ ;  /* 0x0000001f0d037819 */ /* 0x004fe400000006ff */
[----:B------:R-:W-:Y:S02]  /*1ea0*/  LEA R4, R14, UR4, 0x4 ;  /* 0x000000040e047c11 */ /* 0x000fe4000f8e20ff */
[----:B------:R-:W1:Y:S02]  /*1eb0*/  SYNCS.PHASECHK.TRANS64.TRYWAIT P0, [R2+URZ+0x80], R3 ;  /* 0x00008003020075a7 */ /* 0x000e6400080011ff */
[----:B-1----:R-:W-:Y:S05]  /*1ec0*/  @!P0 BRA `(.L_x_32) ;  /* 0x0000009400e08947 */ /* 0x002fea0003800000 */
.L_x_167:
[----:B------:R-:W2:Y:S01]  /*1ed0*/  LDS.128 R4, [R4+0xf0] ;  /* 0x0000f00004047984 */ /* 0x000ea20000000c00 */
[----:B---3--:R-:W-:Y:S01]  /*1ee0*/  ISETP.GE.AND P0, PT, R40, 0x1, PT ;  /* 0x000000012800780c */ /* 0x008fe20003f06270 */
[----:B-1----:R-:W-:Y:S01]  /*1ef0*/  VIADD R2, R2, 0x90 ;  /* 0x0000009002027836 */ /* 0x002fe20000000000 */
[----:B------:R-:W-:Y:S01]  /*1f00*/  @!PT LDS RZ, [RZ] ;  /* 0x00000000fffff984 */ /* 0x000fe20000000800 */
[----:B------:R-:W-:Y:S01]  /*1f10*/  @!PT LDS RZ, [RZ] ;  /* 0x00000000fffff984 */ /* 0x000fe20000000800 */
[----:B------:R-:W-:Y:S01]  /*1f20*/  @!PT LDS RZ, [RZ] ;  /* 0x00000000fffff984 */ /* 0x000fe20000000800 */
[----:B------:R-:W-:Y:S01]  /*1f30*/  @!PT LDS RZ, [RZ] ;  /* 0x00000000fffff984 */ /* 0x000fe20000000800 */
[----:B------:R1:W-:Y:S06]  /*1f40*/  MEMBAR.ALL.CTA ;  /* 0x0000000000007992 */ /* 0x0003ec0000008000 */
[----:B-1----:R-:W1:Y:S01]  /*1f50*/  FENCE.VIEW.ASYNC.S ;  /* 0x00000000000073c6 */ /* 0x002e620000000000 */
[----:B------:R-:W-:-:S04]  /*1f60*/  PRMT R2, RZ, 0x654, R2 ;  /* 0x00000654ff027816 */ /* 0x000fc80000000002 */
[----:B-1----:R1:W-:Y:S01]  /*1f70*/  SYNCS.ARRIVE.TRANS64.RED.A1T0 RZ, [R2+URZ], RZ ;  /* 0x000000ff02ff79a7 */ /* 0x0023e200081004ff */
[----:B--2---:R-:W-:-:S13]  /*1f80*/  LOP3.LUT P2, RZ, R6, 0x1, RZ, 0xc0, !PT ;  /* 0x0000000106ff7812 */ /* 0x004fda000784c0ff */
[----:B------:R-:W-:Y:S01]  /*1f90*/  @P2 SHF.R.U32.HI R3, RZ, 0x10, R5 ;  /* 0x00000010ff032819 */ /* 0x000fe20000011605 */
[----:B------:R-:W-:Y:S01]  /*1fa0*/  VOTEU.ANY UP0, P2 ;  /* 0x0000000000ff7886 */ /* 0x000fe20001000100 */
[----:B------:R-:W-:Y:S02]  /*1fb0*/  @P2 MOV R11, R4 ;  /* 0x00000004000b2202 */ /* 0x000fe40000000f00 */
[----:B------:R-:W-:Y:S02]  /*1fc0*/  @P2 R2UR.BROADCAST UR8, R3 ;  /* 0x00000000030822ca */ /* 0x000fe400008e0000 */
[----:B------:R-:W-:-:S11]  /*1fd0*/  @P2 LOP3.LUT R8, R5, 0xffff, RZ, 0xc0, !PT ;  /* 0x0000ffff05082812 */ /* 0x000fd600078ec0ff */
[----:B------:R-:W-:Y:S01]  /*1fe0*/  @UP0 UMOV UR44, UR8 ;  /* 0x00000008002c0c82 */ /* 0x000fe20008000000 */
[----:B-1----:R-:W-:Y:S05]  /*1ff0*/  @!P0 BRA `(.L_x_33) ;  /* 0x0000000000b88947 */ /* 0x002fea0003800000 */
[----:B------:R-:W4:Y:S01]  /*2000*/  LDC.64 R4, c[0x0][0xb18] ;  /* 0x0002c600ff047b82 */ /* 0x000f220000000a00 */
[----:B------:R-:W-:-:S07]  /*2010*/  ISETP.NE.AND P3, PT, R40, 0x1, PT ;  /* 0x000000012800780c */ /* 0x000fce0003f65270 */
[----:B------:R-:W1:Y:S08]  /*2020*/  LDC.64 R6, c[0x0][0xb10] ;  /* 0x0002c400ff067b82 */ /* 0x000e700000000a00 */
[----:B------:R-:W2:Y:S08]  /*2030*/  LDC R16, c[0x0][0xb20] ;  /* 0x0002c800ff107b82 */ /* 0x000eb00000000800 */
[----:B------:R-:W3:Y:S01]  /*2040*/  LDC R18, c[0x0][0xb0c] ;  /* 0x0002c300ff127b82 */ /* 0x000ee20000000800 */
[----:B----4-:R-:W-:Y:S01]  /*2050*/  IMAD.HI.U32 R17, R0, R5, RZ ;  /* 0x0000000500117227 */ /* 0x010fe200078e00ff */
[----:B------:R-:W-:-:S03]  /*2060*/  ISETP.NE.AND P0, PT, R4, 0x1, PT ;  /* 0x000000010400780c */ /* 0x000fc60003f05270 */
[----:B------:R-:W-:-:S03]  /*2070*/  IMAD.HI.U32 R5, R8, R5, RZ ;  /* 0x0000000508057227 */ /* 0x000fc600078e00ff */
[----:B------:R-:W4:Y:S01]  /*2080*/  LDC.64 R2, c[0x0][0xb28] ;  /* 0x0002ca00ff027b82 */ /* 0x000f220000000a00 */
[----:B-1----:R-:W-:-:S04]  /*2090*/  IMAD.HI.U32 R20, R9, R6, RZ ;  /* 0x0000000609147227 */ /* 0x002fc800078e00ff */
[----:B------:R-:W-:Y:S01]  /*20a0*/  IMAD.HI.U32 R22, R11, R6, RZ ;  /* 0x000000060b167227 */ /* 0x000fe200078e00ff */
[----:B------:R-:W-:Y:S02]  /*20b0*/  SHF.R.U32.HI R20, RZ, R7, R20 ;  /* 0x00000007ff147219 */ /* 0x000fe40000011614 */
[-C--:B--2---:R-:W-:Y:S02]  /*20c0*/  SHF.R.U32.HI R17, RZ, R16.reuse, R17 ;  /* 0x00000010ff117219 */ /* 0x084fe40000011611 */
[----:B------:R-:W-:Y:S02]  /*20d0*/  SHF.R.U32.HI R5, RZ, R16, R5 ;  /* 0x00000010ff057219 */ /* 0x000fe40000011605 */
[----:B------:R-:W-:Y:S02]  /*20e0*/  SEL R17, R0, R17, !P0 ;  /* 0x0000001100117207 */ /* 0x000fe40004000000 */
[----:B------:R-:W-:Y:S02]  /*20f0*/  SHF.R.U32.HI R22, RZ, R7, R22 ;  /* 0x00000007ff167219 */ /* 0x000fe40000011616 */
[----:B---3--:R-:W-:-:S02]  /*2100*/  ISETP.NE.AND P1, PT, R18, 0x1, PT ;  /* 0x000000011200780c */ /* 0x008fc40003f25270 */
[----:B------:R-:W-:Y:S02]  /*2110*/  SEL R5, R8, R5, !P0 ;  /* 0x0000000508057207 */ /* 0x000fe40004000000 */
[----:B------:R-:W-:Y:S02]  /*2120*/  SEL R19, R9, R20, !P1 ;  /* 0x0000001409137207 */ /* 0x000fe40004800000 */
[----:B------:R-:W-:Y:S01]  /*2130*/  SEL R7, R11, R22, !P1 ;  /* 0x000000160b077207 */ /* 0x000fe20004800000 */
[----:B----4-:R-:W-:-:S04]  /*2140*/  IMAD.HI.U32 R20, R17, R2, RZ ;  /* 0x0000000211147227 */ /* 0x010fc800078e00ff */
[----:B------:R-:W-:Y:S01]  /*2150*/  IMAD.HI.U32 R6, R19, R2, RZ ;  /* 0x0000000213067227 */ /* 0x000fe200078e00ff */
[----:B------:R-:W-:-:S04]  /*2160*/  @P3 SHF.R.U32.HI R17, RZ, R3, R20 ;  /* 0x00000003ff113219 */ /* 0x000fc80000011614 */
[----:B------:R-:W-:Y:S01]  /*2170*/  @P3 SHF.R.U32.HI R19, RZ, R3, R6 ;  /* 0x00000003ff133219 */ /* 0x000fe20000011606 */
[----:B------:R-:W-:-:S04]  /*2180*/  IMAD R17, R40, R17, RZ ;  /* 0x0000001128117224 */ /* 0x000fc800078e02ff */
[----:B------:R-:W-:Y:S01]  /*2190*/  IMAD R6, R40, R19, RZ ;  /* 0x0000001328067224 */ /* 0x000fe200078e02ff */
[C---:B------:R-:W-:Y:S02]  /*21a0*/  ISETP.GE.AND P0, PT, R5.reuse, R17, PT ;  /* 0x000000110500720c */ /* 0x040fe40003f06270 */
[----:B------:R-:W-:Y:S02]  /*21b0*/  IADD3 R17, PT, PT, -R5, RZ, RZ ;  /* 0x000000ff05117210 */ /* 0x000fe40007ffe1ff */
[----:B------:R-:W-:Y:S01]  /*21c0*/  ISETP.GE.OR P0, PT, R7, R6, P0 ;  /* 0x000000060700720c */ /* 0x000fe20000706670 */
[----:B------:R-:W-:-:S04]  /*21d0*/  IMAD.HI.U32 R6, R5, R2, RZ ;  /* 0x0000000205067227 */ /* 0x000fc800078e00ff */
[----:B------:R-:W-:Y:S01]  /*21e0*/  IMAD R8, R4, R17, R8 ;  /* 0x0000001104087224 */ /* 0x000fe200078e0208 */
[----:B------:R-:W-:-:S04]  /*21f0*/  SHF.R.U32.HI R6, RZ, R3, R6 ;  /* 0x00000003ff067219 */ /* 0x000fc80000011606 */
[----:B------:R-:W-:-:S03]  /*2200*/  SEL R6, R5, R6, !P3 ;  /* 0x0000000605067207 */ /* 0x000fc60005800000 */
[----:B------:R-:W-:-:S04]  /*2210*/  @!P0 IMAD.HI.U32 R16, R7, R2, RZ ;  /* 0x0000000207108227 */ /* 0x000fc800078e00ff */
[----:B------:R-:W-:Y:S01]  /*2220*/  IMAD.MOV R2, RZ, RZ, -R6 ;  /* 0x000000ffff027224 */ /* 0x000fe200078e0a06 */
[----:B------:R-:W-:-:S03]  /*2230*/  @!P0 SHF.R.U32.HI R16, RZ, R3, R16 ;  /* 0x00000003ff108219 */ /* 0x000fc60000011610 */
[----:B------:R-:W-:Y:S01]  /*2240*/  IMAD R2, R40, R2, R5 ;  /* 0x0000000228027224 */ /* 0x000fe200078e0205 */
        /* <DEDUP_REMOVED lines=9> */
.L_x_33:
[----:B------:R-:W1:Y:S02]  /*22e0*/  LDCU UR8, c[0x0][0xb30] ;  /* 0x00016600ff0877ac */ /* 0x000e640008000800 */
[----:B-1----:R-:W-:-:S09]  /*22f0*/  UISETP.NE.AND UP0, UPT, UR8, 0x1, UPT ;  /* 0x000000010800788c */ /* 0x002fd2000bf05270 */
[----:B------:R-:W-:Y:S05]  /*2300*/  BRA.U UP0, `(.L_x_34) ;  /* 0x0000000100407547 */ /* 0x000fea000b800000 */
[----:B------:R-:W1:Y:S08]  /*2310*/  LDC.64 R4, c[0x0][0xb10] ;  /* 0x0002c400ff047b82 */ /* 0x000e700000000a00 */
[----:B------:R-:W2:Y:S08]  /*2320*/  LDC.64 R2, c[0x0][0xb18] ;  /* 0x0002c600ff027b82 */ /* 0x000eb00000000a00 */
[----:B------:R-:W3:Y:S08]  /*2330*/  LDC R6, c[0x0][0xb20] ;  /* 0x0002c800ff067b82 */ /* 0x000ef00000000800 */
[----:B------:R-:W4:Y:S01]  /*2340*/  LDC R16, c[0x0][0xb0c] ;  /* 0x0002c300ff107b82 */ /* 0x000f220000000800 */
[----:B-1----:R-:W-:-:S05]  /*2350*/  IMAD.HI.U32 R4, R11, R4, RZ ;  /* 0x000000040b047227 */ /* 0x002fca00078e00ff */
[----:B------:R-:W-:Y:S01]  /*2360*/  SHF.R.U32.HI R4, RZ, R5, R4 ;  /* 0x00000005ff047219 */ /* 0x000fe20000011604 */
[----:B--2---:R-:W-:Y:S01]  /*2370*/  IMAD.HI.U32 R3, R8, R3, RZ ;  /* 0x0000000308037227 */ /* 0x004fe200078e00ff */
[----:B------:R-:W-:-:S04]  /*2380*/  ISETP.NE.AND P0, PT, R2, 0x1, PT ;  /* 0x000000010200780c */ /* 0x000fc80003f05270 */
[----:B---3--:R-:W-:-:S04]  /*2390*/  SHF.R.U32.HI R3, RZ, R6, R3 ;  /* 0x00000006ff037219 */ /* 0x008fc80000011603 */
[----:B------:R-:W-:Y:S02]  /*23a0*/  SEL R3, R8, R3, !P0 ;  /* 0x0000000308037207 */ /* 0x000fe40004000000 */
[----:B----4-:R-:W-:-:S04]  /*23b0*/  ISETP.NE.AND P1, PT, R16, 0x1, PT ;  /* 0x000000011000780c */ /* 0x010fc80003f25270 */
[----:B------:R-:W-:-:S05]  /*23c0*/  SEL R4, R11, R4, !P1 ;  /* 0x000000040b047207 */ /* 0x000fca0004800000 */
[----:B------:R-:W-:Y:S02]  /*23d0*/  IMAD.IADD R5, R3, 0x1, -R4 ;  /* 0x0000000103057824 */ /* 0x000fe400078e0a04 */
[----:B------:R-:W-:Y:S02]  /*23e0*/  IMAD.IADD R3, R4, 0x1, -R3 ;  /* 0x0000000104037824 */ /* 0x000fe400078e0a03 */
[----:B------:R-:W-:Y:S02]  /*23f0*/  IMAD R11, R5, R16, R11 ;  /* 0x00000010050b7224 */ /* 0x000fe400078e020b */
[----:B------:R-:W-:-:S07]  /*2400*/  IMAD R8, R3, R2, R8 ;  /* 0x0000000203087224 */ /* 0x000fce00078e0208 */
.L_x_34:
[----:B------:R-:W-:Y:S01]  /*2410*/  VIADD R14, R14, 0x1 ;  /* 0x000000010e0e7836 */ /* 0x000fe20000000000 */
[----:B------:R-:W-:Y:S01]  /*2420*/  PLOP3.LUT P1, PT, PT, PT, PT, 0x80, 0x8 ;  /* 0x000000000008781c */ /* 0x000fe20003f2f070 */
[----:B------:R-:W-:Y:S02]  /*2430*/  IMAD.IADD R21, R11, 0x1, R114 ;  /* 0x000000010b157824 */ /* 0x000fe400078e0272 */
[----:B------:R-:W-:Y:S01]  /*2440*/  IMAD.IADD R20, R8, 0x1, R49 ;  /* 0x0000000108147824 */ /* 0x000fe200078e0231 */
[----:B------:R-:W-:-:S04]  /*2450*/  ISETP.NE.AND P0, PT, R14, 0x2, PT ;  /* 0x000000020e00780c */ /* 0x000fc80003f05270 */
[----:B------:R-:W-:Y:S02]  /*2460*/  SEL R2, RZ, 0x1, P0 ;  /* 0x00000001ff027807 */ /* 0x000fe40000000000 */
[----:B------:R-:W-:Y:S02]  /*2470*/  SEL R14, R14, RZ, P0 ;  /* 0x000000ff0e0e7207 */ /* 0x000fe40000000000 */
[----:B------:R-:W-:Y:S01]  /*2480*/  LOP3.LUT R13, R13, R2, RZ, 0x3c, !PT ;  /* 0x000000020d0d7212 */ /* 0x000fe200078e3cff */
[----:B------:R-:W-:Y:S06]  /*2490*/  @P2 BRA `(.L_x_35) ;  /* 0xfffffff000102947 */ /* 0x000fec000383ffff */
[----:B------:R-:W-:Y:S01]  /*24a0*/  UIADD3 UR4, UPT, UPT, UR4, 0x18, URZ ;  /* 0x0000001804047890 */ /* 0x000fe2000fffe0ff */
[----:B------:R-:W-:-:S03]  /*24b0*/  SHF.L.U32 R3, R15, 0x1f, RZ ;  /* 0x0000001f0f037819 */ /* 0x000fc600000006ff */
[----:B------:R-:W-:-:S09]  /*24c0*/  ULEA UR5, UR6, UR4, 0x3 ;  /* 0x0000000406057291 */ /* 0x000fd2000f8e18ff */
[----:B------:R-:W1:Y:S02]  /*24d0*/  SYNCS.PHASECHK.TRANS64.TRYWAIT P0, [UR5], R3 ;  /* 0x00000003ff0075a7 */ /* 0x000e640008001105 */
[----:B-1----:R-:W-:Y:S05]  /*24e0*/  @!P0 BRA `(.L_x_36) ;  /* 0x00000090006c8947 */ /* 0x002fea0003800000 */
.L_x_169:
[----:B------:R-:W-:-:S04]  /*24f0*/  UIADD3 UR6, UPT, UPT, UR6, 0x1, URZ ;  /* 0x0000000106067890 */ /* 0x000fc8000fffe0ff */
[----:B------:R-:W-:-:S04]  /*2500*/  UISETP.NE.AND UP0, UPT, UR6, 0x3, UPT ;  /* 0x000000030600788c */ /* 0x000fc8000bf05270 */
[----:B------:R-:W-:Y:S02]  /*2510*/  USEL UR7, URZ, 0x1, UP0 ;  /* 0x00000001ff077887 */ /* 0x000fe40008000000 */
[----:B------:R-:W-:-:S04]  /*2520*/  USEL UR6, UR6, URZ, UP0 ;  /* 0x000000ff06067287 */ /* 0x000fc80008000000 */
[----:B------:R-:W-:Y:S01]  /*2530*/  ULEA UR5, UR6, UR4, 0x3 ;  /* 0x0000000406057291 */ /* 0x000fe2000f8e18ff */
[----:B------:R-:W-:-:S04]  /*2540*/  LOP3.LUT R15, R15, UR7, RZ, 0x3c, !PT ;  /* 0x000000070f0f7c12 */ /* 0x000fc8000f8e3cff */
[----:B-1----:R-:W-:-:S04]  /*2550*/  SHF.L.U32 R3, R15, 0x1f, RZ ;  /* 0x0000001f0f037819 */ /* 0x002fc800000006ff */
[----:B------:R-:W1:Y:S02]  /*2560*/  SYNCS.PHASECHK.TRANS64.TRYWAIT P0, [UR5], R3 ;  /* 0x00000003ff0075a7 */ /* 0x000e640008001105 */
[----:B-1----:R-:W-:Y:S05]  /*2570*/  @!P0 BRA `(.L_x_37) ;  /* 0x0000009000608947 */ /* 0x002fea0003800000 */
.L_x_171:
[----:B------:R-:W-:-:S04]  /*2580*/  UIADD3 UR6, UPT, UPT, UR6, 0x1, URZ ;  /* 0x0000000106067890 */ /* 0x000fc8000fffe0ff */
[----:B------:R-:W-:-:S04]  /*2590*/  UISETP.NE.AND UP0, UPT, UR6, 0x3, UPT ;  /* 0x000000030600788c */ /* 0x000fc8000bf05270 */
[----:B------:R-:W-:Y:S02]  /*25a0*/  USEL UR5, URZ, 0x1, UP0 ;  /* 0x00000001ff057887 */ /* 0x000fe40008000000 */
[----:B------:R-:W-:-:S04]  /*25b0*/  USEL UR6, UR6, URZ, UP0 ;  /* 0x000000ff06067287 */ /* 0x000fc80008000000 */
[----:B------:R-:W-:Y:S01]  /*25c0*/  ULEA UR6, UR6, UR4, 0x3 ;  /* 0x0000000406067291 */ /* 0x000fe2000f8e18ff */
[----:B-1----:R-:W-:-:S04]  /*25d0*/  LOP3.LUT R3, R15, UR5, RZ, 0x3c, !PT ;  /* 0x000000050f037c12 */ /* 0x002fc8000f8e3cff */
[----:B------:R-:W-:Y:S01]  /*25e0*/  SHF.L.U32 R3, R3, 0x1f, RZ ;  /* 0x0000001f03037819 */ /* 0x000fe200000006ff */
[----:B----4-:R-:W-:-:S07]  /*25f0*/  IMAD.U32 R0, RZ, RZ, UR6 ;  /* 0x00000006ff007e24 */ /* 0x010fce000f8e00ff */
.L_x_38:
[----:B-1----:R1:W2:Y:S02]  /*2600*/  SYNCS.PHASECHK.TRANS64.TRYWAIT P0, [R0+URZ], R3 ;  /* 0x00000003000075a7 */ /* 0x0022a400080011ff */
[----:B--2---:R-:W-:Y:S05]  /*2610*/  @!P0 NANOSLEEP.SYNCS 0x989680 ;  /* 0x009896800000895d */ /* 0x004fea0003900000 */
[----:B------:R-:W2:Y:S02]  /*2620*/  @!P0 SYNCS.PHASECHK.TRANS64 P0, [R0+URZ], R3 ;  /* 0x00000003000085a7 */ /* 0x000ea400080010ff */
[----:B--2---:R-:W-:Y:S05]  /*2630*/  @P0 EXIT ;  /* 0x000000000000094d */ /* 0x004fea0003800000 */
[----:B------:R-:W-:Y:S05]  /*2640*/  BRA `(.L_x_38) ;  /* 0xfffffffc00ec7947 */ /* 0x000fea000383ffff */
.L_x_17:
[----:B------:R-:W-:-:S04]  /*2650*/  UISETP.NE.AND UP1, UPT, UR37, URZ, UPT ;  /* 0x000000ff2500728c */ /* 0x000fc8000bf25270 */
[----:B------:R-:W-:-:S09]  /*2660*/  UISETP.NE.OR UP1, UPT, UR8, 0x1, UP1 ;  /* 0x000000010800788c */ /* 0x000fd20008f25670 */
[----:B------:R-:W-:Y:S05]  /*2670*/  BRA.U UP1, `(.L_x_39) ;  /* 0x0000000501487547 */ /* 0x000fea000b800000 */
[----:B------:R-:W-:Y:S01]  /*2680*/  ISETP.NE.AND P2, PT, R2, RZ, PT ;  /* 0x000000ff0200720c */ /* 0x000fe20003f45270 */
[----:B------:R-:W-:Y:S01]  /*2690*/  IMAD.MOV.U32 R12, RZ, RZ, 0x1 ;  /* 0x00000001ff0c7424 */ /* 0x000fe200078e00ff */
[----:B------:R-:W-:Y:S02]  /*26a0*/  CS2R R10, SRZ ;  /* 0x00000000000a7805 */ /* 0x000fe4000001ff00 */
[----:B------:R-:W-:Y:S01]  /*26b0*/  CS2R R8, SRZ ;  /* 0x0000000000087805 */ /* 0x000fe2000001ff00 */
[----:B------:R-:W-:Y:S01]  /*26c0*/  UMOV UR4, 0x400 ;  /* 0x0000040000047882 */ /* 0x000fe20000000000 */
[----:B------:R-:W-:Y:S01]  /*26d0*/  UMOV UR6, URZ ;  /* 0x000000ff00067c82 */ /* 0x000fe20008000000 */
[----:B------:R-:W-:-:S12]  /*26e0*/  ULEA UR37, UR37, UR4, 0x18 ;  /* 0x0000000425257291 */ /* 0x000fd8000f8ec0ff */
.L_x_43:
[----:B------:R-:W-:Y:S02]  /*26f0*/  LEA R0, R8, UR37, 0x3 ;  /* 0x0000002508007c11 */ /* 0x000fe4000f8e18ff */
[----:B------:R-:W-:-:S03]  /*2700*/  SHF.L.U32 R5, R9, 0x1f, RZ ;  /* 0x0000001f09057819 */ /* 0x000fc600000006ff */
[----:B------:R-:W-:Y:S01]  /*2710*/  VIADD R4, R0, 0xd0 ;  /* 0x000000d000047836 */ /* 0x000fe20000000000 */
[----:B------:R-:W1:Y:S02]  /*2720*/  SYNCS.PHASECHK.TRANS64.TRYWAIT P0, [R0+URZ+0xc0], R5 ;  /* 0x0000c005000075a7 */ /* 0x000e6400080011ff */
[----:B-1----:R-:W-:Y:S05]  /*2730*/  @!P0 BRA `(.L_x_40) ;  /* 0x0000009000088947 */ /* 0x002fea0003800000 */
.L_x_172:
[----:B------:R-:W-:Y:S01]  /*2740*/  ULEA UR5, UR6, UR37, 0x3 ;  /* 0x0000002506057291 */ /* 0x000fe2000f8e18ff */
[----:B------:R-:W-:Y:S02]  /*2750*/  PRMT R4, RZ, 0x654, R4 ;  /* 0x00000654ff047816 */ /* 0x000fe40000000004 */
[----:B-1----:R-:W-:Y:S01]  /*2760*/  SHF.L.U32 R5, R12, 0x1f, RZ ;  /* 0x0000001f0c057819 */ /* 0x002fe200000006ff */
[----:B------:R-:W-:Y:S01]  /*2770*/  UIADD3 UR4, UPT, UPT, UR5, 0x80, URZ ;  /* 0x0000008005047890 */ /* 0x000fe2000fffe0ff */
[----:B------:R1:W-:Y:S05]  /*2780*/  SYNCS.ARRIVE.TRANS64.RED.A1T0 RZ, [R4+URZ], RZ ;  /* 0x000000ff04ff79a7 */ /* 0x0003ea00081004ff */
[----:B------:R-:W-:Y:S01]  /*2790*/  IMAD.U32 R7, RZ, RZ, UR4 ;  /* 0x00000004ff077e24 */ /* 0x000fe2000f8e00ff */
[----:B------:R-:W2:Y:S04]  /*27a0*/  SYNCS.PHASECHK.TRANS64.TRYWAIT P0, [UR5+0x90], R5 ;  /* 0x00009005ff0075a7 */ /* 0x000ea80008001105 */
[----:B------:R-:W-:Y:S01]  /*27b0*/  PRMT R6, R2, 0x654, R7 ;  /* 0x0000065402067816 */ /* 0x000fe20000000007 */
[----:B-1----:R-:W-:Y:S01]  /*27c0*/  @!P2 IMAD.MOV.U32 R4, RZ, RZ, 0x10 ;  /* 0x00000010ff04a424 */ /* 0x002fe200078e00ff */
[----:B--2---:R-:W-:Y:S06]  /*27d0*/  @!P0 BRA `(.L_x_41) ;  /* 0x0000008c00f48947 */ /* 0x004fec0003800000 */
.L_x_174:
[----:B------:R-:W-:Y:S01]  /*27e0*/  ULEA UR4, UR6, UR37, 0x4 ;  /* 0x0000002506047291 */ /* 0x000fe2000f8e20ff */
[----:B------:R-:W-:Y:S01]  /*27f0*/  SEL R3, R6, R3, !P2 ;  /* 0x0000000306037207 */ /* 0x000fe20005000000 */
[----:B------:R-:W-:Y:S01]  /*2800*/  UIADD3 UR5, UPT, UPT, UR5, 0x80, URZ ;  /* 0x0000008005057890 */ /* 0x000fe2000fffe0ff */
[----:B-1----:R-:W-:Y:S01]  /*2810*/  LEA R0, R11, UR37, 0x3 ;  /* 0x000000250b007c11 */ /* 0x002fe2000f8e18ff */
[----:B------:R-:W-:Y:S01]  /*2820*/  UIADD3 UR4, UPT, UPT, UR4, 0xf0, URZ ;  /* 0x000000f004047890 */ /* 0x000fe2000fffe0ff */
[----:B------:R-:W-:Y:S01]  /*2830*/  SHF.L.U32 R5, R10, 0x1f, RZ ;  /* 0x0000001f0a057819 */ /* 0x000fe200000006ff */
[----:B------:R1:W-:Y:S01]  /*2840*/  @!P2 SYNCS.ARRIVE.TRANS64.RED RZ, [R3+URZ], R4 ;  /* 0x0000000403ffa9a7 */ /* 0x0003e200080004ff */
[----:B------:R-:W-:Y:S01]  /*2850*/  UIADD3 UR6, UPT, UPT, UR6, 0x1, URZ ;  /* 0x0000000106067890 */ /* 0x000fe2000fffe0ff */
[----:B------:R-:W-:-:S03]  /*2860*/  VIADD R8, R8, 0x1 ;  /* 0x0000000108087836 */ /* 0x000fc60000000000 */
[----:B------:R-:W-:Y:S02]  /*2870*/  UISETP.NE.AND UP0, UPT, UR6, 0x2, UPT ;  /* 0x000000020600788c */ /* 0x000fe4000bf05270 */
[----:B------:R-:W-:Y:S06]  /*2880*/  UGETNEXTWORKID.BROADCAST [UR4], [UR5] ;  /* 0x00000000040073ca */ /* 0x000fec0008000100 */
[----:B------:R-:W-:Y:S01]  /*2890*/  USEL UR4, URZ, 0x1, UP0 ;  /* 0x00000001ff047887 */ /* 0x000fe20008000000 */
[----:B------:R-:W-:Y:S01]  /*28a0*/  ISETP.NE.AND P0, PT, R8, 0x2, PT ;  /* 0x000000020800780c */ /* 0x000fe20003f05270 */
[----:B------:R-:W-:Y:S01]  /*28b0*/  USEL UR6, UR6, URZ, UP0 ;  /* 0x000000ff06067287 */ /* 0x000fe20008000000 */
[----:B------:R-:W2:Y:S03]  /*28c0*/  SYNCS.PHASECHK.TRANS64.TRYWAIT P1, [R0+URZ+0x80], R5 ;  /* 0x00008005000075a7 */ /* 0x000ea600080211ff */
[----:B------:R-:W-:Y:S01]  /*28d0*/  LOP3.LUT R12, R12, UR4, RZ, 0x3c, !PT ;  /* 0x000000040c0c7c12 */ /* 0x000fe2000f8e3cff */
[----:B-12---:R-:W-:Y:S07]  /*28e0*/  @!P1 BRA `(.L_x_42) ;  /* 0x0000008c00c89947 */ /* 0x006fee0003800000 */
.L_x_175:
[C---:B------:R-:W-:Y:S01]  /*28f0*/  LEA R4, R11.reuse, UR37, 0x4 ;  /* 0x000000250b047c11 */ /* 0x040fe2000f8e20ff */
[----:B-1----:R-:W-:Y:S01]  /*2900*/  VIADD R0, R0, 0x90 ;  /* 0x0000009000007836 */ /* 0x002fe20000000000 */
[----:B------:R-:W-:Y:S01]  /*2910*/  SEL R8, R8, RZ, P0 ;  /* 0x000000ff08087207 */ /* 0x000fe20000000000 */
[----:B------:R-:W-:-:S03]  /*2920*/  VIADD R11, R11, 0x1 ;  /* 0x000000010b0b7836 */ /* 0x000fc60000000000 */
[----:B------:R-:W1:Y:S01]  /*2930*/  LDS.128 R4, [R4+0xf0] ;  /* 0x0000f00004047984 */ /* 0x000e620000000c00 */
[----:B------:R-:W-:Y:S02]  /*2940*/  PRMT R0, RZ, 0x654, R0 ;  /* 0x00000654ff007816 */ /* 0x000fe40000000000 */
[C---:B------:R-:W-:Y:S01]  /*2950*/  ISETP.NE.AND P1, PT, R11.reuse, 0x2, PT ;  /* 0x000000020b00780c */ /* 0x040fe20003f25270 */
[----:B------:R-:W-:Y:S01]  /*2960*/  @!PT LDS RZ, [RZ] ;  /* 0x00000000fffff984 */ /* 0x000fe20000000800 */
[----:B------:R-:W-:Y:S01]  /*2970*/  @!PT LDS RZ, [RZ] ;  /* 0x00000000fffff984 */ /* 0x000fe20000000800 */
[----:B------:R-:W-:Y:S01]  /*2980*/  @!PT LDS RZ, [RZ] ;  /* 0x00000000fffff984 */ /* 0x000fe20000000800 */
[----:B------:R-:W-:Y:S01]  /*2990*/  @!PT LDS RZ, [RZ] ;  /* 0x00000000fffff984 */ /* 0x000fe20000000800 */
[----:B------:R2:W-:Y:S06]  /*29a0*/  MEMBAR.ALL.CTA ;  /* 0x0000000000007992 */ /* 0x0005ec0000008000 */
[----:B--2---:R-:W2:Y:S01]  /*29b0*/  FENCE.VIEW.ASYNC.S ;  /* 0x00000000000073c6 */ /* 0x004ea20000000000 */
[----:B------:R-:W-:Y:S01]  /*29c0*/  SEL R11, R11, RZ, P1 ;  /* 0x000000ff0b0b7207 */ /* 0x000fe20000800000 */
[----:B--2---:R2:W-:Y:S01]  /*29d0*/  SYNCS.ARRIVE.TRANS64.RED.A1T0 RZ, [R0+URZ], RZ ;  /* 0x000000ff00ff79a7 */ /* 0x0045e200081004ff */
[----:B-1----:R-:W-:-:S02]  /*29e0*/  LOP3.LUT P3, RZ, R6, 0x1, RZ, 0xc0, !PT ;  /* 0x0000000106ff7812 */ /* 0x002fc4000786c0ff */
[----:B------:R-:W-:-:S04]  /*29f0*/  SEL R5, RZ, 0x1, P1 ;  /* 0x00000001ff057807 */ /* 0x000fc80000800000 */
[----:B------:R-:W-:Y:S02]  /*2a00*/  LOP3.LUT R10, R10, R5, RZ, 0x3c, !PT ;  /* 0x000000050a0a7212 */ /* 0x000fe400078e3cff */
[----:B--2---:R-:W-:-:S04]  /*2a10*/  SEL R0, RZ, 0x1, P0 ;  /* 0x00000001ff007807 */ /* 0x004fc80000000000 */
[----:B------:R-:W-:Y:S01]  /*2a20*/  LOP3.LUT R9, R9, R0, RZ, 0x3c, !PT ;  /* 0x0000000009097212 */ /* 0x000fe200078e3cff */
[----:B------:R-:W-:Y:S06]  /*2a30*/  @P3 BRA `(.L_x_43) ;  /* 0xfffffffc002c3947 */ /* 0x000fec000383ffff */
[----:B------:R-:W-:Y:S01]  /*2a40*/  ULEA UR5, UR6, UR37, 0x3 ;  /* 0x0000002506057291 */ /* 0x000fe2000f8e18ff */
[----:B------:R-:W-:-:S08]  /*2a50*/  SHF.L.U32 R3, R12, 0x1f, RZ ;  /* 0x0000001f0c037819 */ /* 0x000fd000000006ff */
[----:B------:R-:W1:Y:S02]  /*2a60*/  SYNCS.PHASECHK.TRANS64 P0, [UR5+0x90], R3 ;  /* 0x00009003ff0075a7 */ /* 0x000e640008001005 */
[----:B-1----:R-:W-:Y:S05]  /*2a70*/  @P0 BRA `(.L_x_44) ;  /* 0x0000000000080947 */ /* 0x002fea0003800000 */
[----:B------:R-:W1:Y:S02]  /*2a80*/  SYNCS.PHASECHK.TRANS64.TRYWAIT P0, [UR5+0x90], R3 ;  /* 0x00009003ff0075a7 */ /* 0x000e640008001105 */
[----:B-1----:R-:W-:Y:S05]  /*2a90*/  @!P0 BRA `(.L_x_45) ;  /* 0x0000008c00708947 */ /* 0x002fea0003800000 */
.L_x_44:
[----:B------:R-:W-:-:S04]  /*2aa0*/  UIADD3 UR4, UPT, UPT, UR6, 0x1, URZ ;  /* 0x0000000106047890 */ /* 0x000fc8000fffe0ff */
[----:B------:R-:W-:-:S04]  /*2ab0*/  UISETP.NE.AND UP0, UPT, UR4, 0x2, UPT ;  /* 0x000000020400788c */ /* 0x000fc8000bf05270 */
[----:B------:R-:W-:Y:S02]  /*2ac0*/  USEL UR7, URZ, 0x1, UP0 ;  /* 0x00000001ff077887 */ /* 0x000fe40008000000 */
[----:B------:R-:W-:-:S04]  /*2ad0*/  USEL UR4, UR4, URZ, UP0 ;  /* 0x000000ff04047287 */ /* 0x000fc80008000000 */
[----:B------:R-:W-:Y:S01]  /*2ae0*/  ULEA UR4, UR4, UR37, 0x3 ;  /* 0x0000002504047291 */ /* 0x000fe2000f8e18ff */
[----:B-1----:R-:W-:-:S04]  /*2af0*/  LOP3.LUT R3, R12, UR7, RZ, 0x3c, !PT ;  /* 0x000000070c037c12 */ /* 0x002fc8000f8e3cff */
[----:B------:R-:W-:-:S04]  /*2b00*/  SHF.L.U32 R0, R3, 0x1f, RZ ;  /* 0x0000001f03007819 */ /* 0x000fc800000006ff */
[----:B------:R-:W1:Y:S02]  /*2b10*/  SYNCS.PHASECHK.TRANS64 P0, [UR4+0x90], R0 ;  /* 0x00009000ff0075a7 */ /* 0x000e640008001004 */
[----:B-1----:R-:W-:Y:S05]  /*2b20*/  @P0 EXIT ;  /* 0x000000000000094d */ /* 0x002fea0003800000 */
[----:B------:R-:W-:Y:S02]  /*2b30*/  SHF.L.U32 R3, R3, 0x1f, RZ ;  /* 0x0000001f03037819 */ /* 0x000fe400000006ff */
[----:B------:R-:W-:-:S07]  /*2b40*/  MOV R0, UR4 ;  /* 0x0000000400007c02 */ /* 0x000fce0008000f00 */
.L_x_46:
[----:B-1----:R1:W2:Y:S02]  /*2b50*/  SYNCS.PHASECHK.TRANS64.TRYWAIT P0, [R0+URZ+0x90], R3 ;  /* 0x00009003000075a7 */ /* 0x0022a400080011ff */
[----:B--2---:R-:W-:Y:S05]  /*2b60*/  @!P0 NANOSLEEP.SYNCS 0x989680 ;  /* 0x009896800000895d */ /* 0x004fea0003900000 */
[----:B------:R-:W2:Y:S02]  /*2b70*/  @!P0 SYNCS.PHASECHK.TRANS64 P0, [R0+URZ+0x90], R3 ;  /* 0x00009003000085a7 */ /* 0x000ea400080010ff */
[----:B--2---:R-:W-:Y:S05]  /*2b80*/  @P0 EXIT ;  /* 0x000000000000094d */ /* 0x004fea0003800000 */
[----:B------:R-:W-:Y:S05]  /*2b90*/  BRA `(.L_x_46) ;  /* 0xfffffffc00ec7947 */ /* 0x000fea000383ffff */
.L_x_39:
[----:B------:R-:W-:-:S09]  /*2ba0*/  UISETP.NE.AND UP1, UPT, UR8, URZ, UPT ;  /* 0x000000ff0800728c */ /* 0x000fd2000bf25270 */
[----:B------:R-:W-:Y:S05]  /*2bb0*/  BRA.U UP1, `(.L_x_47) ;  /* 0x0000000d016c7547 */ /* 0x000fea000b800000 */
[----:B------:R-:W-:Y:S01]  /*2bc0*/  UMOV UR4, 0x40 ;  /* 0x0000004000047882 */ /* 0x000fe20000000000 */
[----:B------:R-:W-:Y:S01]  /*2bd0*/  NOP ;  /* 0x0000000000007918 */ /* 0x000fe20000000000 */
[----:B------:R-:W-:Y:S01]  /*2be0*/  ULEA UR4, UR37, UR4, 0x18 ;  /* 0x0000000425047291 */ /* 0x000fe2000f8ec0ff */
[----:B------:R-:W-:Y:S02]  /*2bf0*/  UMOV UR5, 0x400 ;  /* 0x0000040000057882 */ /* 0x000fe40000000000 */
[----:B------:R-:W-:-:S06]  /*2c00*/  ULEA UR37, UR37, UR5, 0x18 ;  /* 0x0000000525257291 */ /* 0x000fcc000f8ec0ff */
[----:B------:R-:W1:Y:S02]  /*2c10*/  LDS.U8 R0, [UR4+0x1c] ;  /* 0x00001c04ff007984 */ /* 0x000e640008000000 */
[----:B-1----:R-:W-:-:S13]  /*2c20*/  ISETP.NE.AND P0, PT, R0, RZ, PT ;  /* 0x000000ff0000720c */ /* 0x002fda0003f05270 */
[----:B------:R-:W-:Y:S05]  /*2c30*/  @P0 BRA `(.L_x_48) ;  /* 0x0000000000580947 */ /* 0x000fea0003800000 */
[----:B------:R-:W-:-:S13]  /*2c40*/  ELECT P0, URZ, PT ;  /* 0x0000000000ff782f */ /* 0x000fda0003800000 */
[----:B------:R-:W-:Y:S05]  /*2c50*/  @!P0 BRA `(.L_x_49) ;  /* 0x0000000000608947 */ /* 0x000fea0003800000 */
[----:B------:R-:W-:Y:S01]  /*2c60*/  UMOV UR5, 0x10 ;  /* 0x0000001000057882 */ /* 0x000fe20000000000 */
[----:B------:R-:W-:Y:S01]  /*2c70*/  HFMA2 R0, -RZ, RZ, 0, 5.9604644775390625e-08 ;  /* 0x00000001ff007431 */ /* 0x000fe200000001ff */
[----:B------:R-:W-:-:S03]  /*2c80*/  MOV R2, 0xffff ;  /* 0x0000ffff00027802 */ /* 0x000fc60000000f00 */
[----:B------:R-:W-:Y:S04]  /*2c90*/  DEPBAR.LE SB1, 0x36 ;  /* 0x00009d800000791a */ /* 0x000fe80000000000 */
[----:B------:R-:W1:Y:S02]  /*2ca0*/  UTCATOMSWS.FIND_AND_SET.ALIGN UP0, UR5, UR5 ;  /* 0x00000005000575e3 */ /* 0x000e640008000800 */
[----:B-1----:R-:W-:Y:S01]  /*2cb0*/  MOV R3, UR5 ;  /* 0x0000000500037c02 */ /* 0x002fe20008000f00 */
[----:B------:R-:W-:Y:S06]  /*2cc0*/  BRA.U UP0, `(.L_x_50) ;  /* 0x0000000100187547 */ /* 0x000fec000b800000 */
.L_x_51:
[----:B------:R-:W-:Y:S05]  /*2cd0*/  NANOSLEEP 0x64 ;  /* 0x000000640000795d */ /* 0x000fea0003800000 */
[----:B------:R-:W-:-:S05]  /*2ce0*/  UMOV UR5, 0x10 ;  /* 0x0000001000057882 */ /* 0x000fca0000000000 */
[----:B------:R-:W-:Y:S04]  /*2cf0*/  DEPBAR.LE SB1, 0x36 ;  /* 0x00009d800000791a */ /* 0x000fe80000000000 */
[----:B------:R-:W1:Y:S02]  /*2d00*/  UTCATOMSWS.FIND_AND_SET.ALIGN UP0, UR5, UR5 ;  /* 0x00000005000575e3 */ /* 0x000e640008000800 */
[----:B-1----:R-:W-:Y:S01]  /*2d10*/  MOV R3, UR5 ;  /* 0x0000000500037c02 */ /* 0x002fe20008000f00 */
[----:B------:R-:W-:Y:S05]  /*2d20*/  BRA.U !UP0, `(.L_x_51) ;  /* 0xfffffffd08e87547 */ /* 0x000fea000b83ffff */
.L_x_50:
[-C--:B------:R-:W-:Y:S02]  /*2d30*/  SHF.L.U32 R2, R2, R3.reuse, RZ ;  /* 0x0000000302027219 */ /* 0x080fe400000006ff */
[----:B------:R-:W-:Y:S01]  /*2d40*/  SHF.L.U32 R0, R0, R3, RZ ;  /* 0x0000000300007219 */ /* 0x000fe200000006ff */
[----:B------:R-:W-:Y:S02]  /*2d50*/  IMAD.SHL.U32 R3, R3, 0x20, RZ ;  /* 0x0000002003037824 */ /* 0x000fe400078e00ff */
[----:B------:R1:W-:Y:S04]  /*2d60*/  ATOMS.OR RZ, [UR4+0x14], R2 ;  /* 0x00001402ffff798c */ /* 0x0003e8000b000004 */
[----:B------:R1:W-:Y:S04]  /*2d70*/  ATOMS.OR RZ, [UR4+0x18], R0 ;  /* 0x00001800ffff798c */ /* 0x0003e8000b000004 */
[----:B------:R1:W-:Y:S01]  /*2d80*/  STS [UR37+0x110], R3 ;  /* 0x00011003ff007988 */ /* 0x0003e20008000825 */
[----:B------:R-:W-:Y:S05]  /*2d90*/  BRA `(.L_x_49) ;  /* 0x0000000000107947 */ /* 0x000fea0003800000 */
.L_x_48:
[----:B------:R-:W-:Y:S02]  /*2da0*/  MOV R0, 0xffffffff ;  /* 0xffffffff00007802 */ /* 0x000fe40000000f00 */
[----:B------:R-:W-:-:S03]  /*2db0*/  MOV R2, 0x2de0 ;  /* 0x00002de000027802 */ /* 0x000fc60000000f00 */
[----:B------:R1:W-:Y:S04]  /*2dc0*/  STS [UR37+0x110], R0 ;  /* 0x00011000ff007988 */ /* 0x0003e80008000825 */
[----:B-1-3-5:R-:W-:Y:S05]  /*2dd0*/  CALL.REL.NOINC `($__internal_1_$__cuda_sm10x_tcgen05_guardrail_trap_phase_invalid_during_alloc) ;  /* 0x0000009400387944 */ /* 0x02afea0003c00000 */
.L_x_49:
[----:B------:R-:W-:Y:S05]  /*2de0*/  WARPSYNC.ALL ;  /* 0x0000000000007948 */ /* 0x000fea0003800000 */
[----:B------:R-:W2:Y:S01]  /*2df0*/  S2UR UR5, SR_CgaCtaId ;  /* 0x00000000000579c3 */ /* 0x000ea20000008800 */
[----:B------:R-:W-:Y:S01]  /*2e00*/  UMOV UR4, 0x400 ;  /* 0x0000040000047882 */ /* 0x000fe20000000000 */
[----:B------:R-:W-:-:S06]  /*2e10*/  NOP ;  /* 0x0000000000007918 */ /* 0x000fcc0000000000 */
[----:B------:R-:W-:Y:S06]  /*2e20*/  BAR.ARV 0x6, 0xa0 ;  /* 0x0182800000007b1d */ /* 0x000fec0000002000 */
[----:B------:R-:W4:Y:S01]  /*2e30*/  LDCU UR7, c[0x0][0x38c] ;  /* 0x00007180ff0777ac */ /* 0x000f220008000800 */
[----:B------:R-:W-:Y:S01]  /*2e40*/  IMAD.MOV.U32 R11, RZ, RZ, 0x1 ;  /* 0x00000001ff0b7424 */ /* 0x000fe200078e00ff */
[----:B------:R-:W-:Y:S01]  /*2e50*/  CS2R R8, SRZ ;  /* 0x0000000000087805 */ /* 0x000fe2000001ff00 */
[----:B------:R-:W-:Y:S01]  /*2e60*/  IMAD.MOV.U32 R10, RZ, RZ, RZ ;  /* 0x000000ffff0a7224 */ /* 0x000fe200078e00ff */
[----:B------:R-:W3:Y:S01]  /*2e70*/  LDCU UR6, c[0x0][0x38c] ;  /* 0x00007180ff0677ac */ /* 0x000ee20008000800 */
[----:B------:R-:W-:Y:S01]  /*2e80*/  UMOV UR15, URZ ;  /* 0x000000ff000f7c82 */ /* 0x000fe20008000000 */
[----:B------:R-:W-:Y:S01]  /*2e90*/  UMOV UR14, URZ ;  /* 0x000000ff000e7c82 */ /* 0x000fe20008000000 */
[----:B--2---:R-:W-:Y:S01]  /*2ea0*/  ULEA UR5, UR5, UR4, 0x18 ;  /* 0x0000000405057291 */ /* 0x004fe2000f8ec0ff */
[----:B------:R-:W-:Y:S01]  /*2eb0*/  UMOV UR24, 0x0 ;  /* 0x0000000000187882 */ /* 0x000fe20000000000 */
[----:B------:R-:W-:-:S02]  /*2ec0*/  UMOV UR25, 0x8408910 ;  /* 0x0840891000197882 */ /* 0x000fc40000000000 */
[----:B------:R-:W-:Y:S02]  /*2ed0*/  UIADD3 UR10, UPT, UPT, UR5, 0x10800, URZ ;  /* 0x00010800050a7890 */ /* 0x000fe4000fffe0ff */
[----:B------:R-:W-:Y:S02]  /*2ee0*/  UIADD3 UR11, UPT, UPT, UR5, 0x1c800, URZ ;  /* 0x0001c800050b7890 */ /* 0x000fe4000fffe0ff */
[----:B----4-:R-:W-:Y:S01]  /*2ef0*/  UIADD3 UR7, UPT, UPT, UR7, 0x1f, URZ ;  /* 0x0000001f07077890 */ /* 0x010fe2000fffe0ff */
[----:B-1----:R-:W1:Y:S01]  /*2f00*/  LDS R0, [UR5+0x110] ;  /* 0x00011005ff007984 */ /* 0x002e620008000800 */
[----:B------:R-:W-:Y:S02]  /*2f10*/  USHF.R.U32.HI UR10, URZ, 0x4, UR10 ;  /* 0x00000004ff0a7899 */ /* 0x000fe4000801160a */
[----:B------:R-:W-:Y:S02]  /*2f20*/  USHF.R.S32.HI UR4, URZ, 0x1f, UR7 ;  /* 0x0000001fff047899 */ /* 0x000fe40008011407 */
[----:B------:R-:W-:-:S02]  /*2f30*/  USHF.R.U32.HI UR11, URZ, 0x4, UR11 ;  /* 0x00000004ff0b7899 */ /* 0x000fc4000801160b */
[----:B------:R-:W-:Y:S02]  /*2f40*/  ULEA.HI UR4, UR4, UR7, URZ, 0x5 ;  /* 0x0000000704047291 */ /* 0x000fe4000f8f28ff */
[----:B------:R-:W-:Y:S02]  /*2f50*/  ULOP3.LUT UR10, UR10, 0x3fff, URZ, 0xc0, !UPT ;  /* 0x00003fff0a0a7892 */ /* 0x000fe4000f8ec0ff */
[----:B------:R-:W-:Y:S02]  /*2f60*/  USHF.R.S32.HI UR4, URZ, 0x5, UR4 ;  /* 0x00000005ff047899 */ /* 0x000fe40008011404 */
[----:B------:R-:W-:Y:S02]  /*2f70*/  ULOP3.LUT UR11, UR11, 0x3fff, URZ, 0xc0, !UPT ;  /* 0x00003fff0b0b7892 */ /* 0x000fe4000f8ec0ff */
[----:B------:R-:W-:Y:S01]  /*2f80*/  UISETP.LT.AND UP0, UPT, UR4, 0x1, UPT ;  /* 0x000000010400788c */ /* 0x000fe2000bf01270 */
[----:B------:R-:W-:Y:S01]  /*2f90*/  UMOV UR22, 0x0 ;  /* 0x0000000000167882 */ /* 0x000fe20000000000 */
[----:B------:R-:W-:-:S02]  /*2fa0*/  UMOV UR23, 0x8408910 ;  /* 0x0840891000177882 */ /* 0x000fc40000000000 */
[----:B------:R-:W-:Y:S02]  /*2fb0*/  USEL UR9, UR4, 0x1, !UP0 ;  /* 0x0000000104097887 */ /* 0x000fe4000c000000 */
[----:B------:R-:W-:Y:S02]  /*2fc0*/  ULOP3.LUT UR10, UR10, 0x1000000, URZ, 0xfc, !UPT ;  /* 0x010000000a0a7892 */ /* 0x000fe4000f8efcff */
[----:B------:R-:W-:Y:S02]  /*2fd0*/  ULOP3.LUT UR11, UR11, 0x10000, URZ, 0xfc, !UPT ;  /* 0x000100000b0b7892 */ /* 0x000fe4000f8efcff */
[----:B------:R-:W-:Y:S02]  /*2fe0*/  UIADD3 UR9, UPT, UPT, -UR9, URZ, URZ ;  /* 0x000000ff09097290 */ /* 0x000fe4000fffe1ff */
[----:B---3--:R-:W-:Y:S01]  /*2ff0*/  UISETP.GE.AND UP3, UPT, UR6, 0x1, UPT ;  /* 0x000000010600788c */ /* 0x008fe2000bf66270 */
[----:B------:R-:W-:Y:S01]  /*3000*/  UMOV UR20, 0x0 ;  /* 0x0000000000147882 */ /* 0x000fe20000000000 */
[----:B------:R-:W-:Y:S01]  /*3010*/  UMOV UR21, 0x8408910 ;  /* 0x0840891000157882 */ /* 0x000fe20000000000 */
[----:B------:R-:W-:Y:S01]  /*3020*/  UMOV UR18, 0x0 ;  /* 0x0000000000127882 */ /* 0x000fe20000000000 */
[----:B------:R-:W-:Y:S01]  /*3030*/  UMOV UR19, 0x8408910 ;  /* 0x0840891000137882 */ /* 0x000fe20000000000 */
[----:B-1----:R-:W-:-:S15]  /*3040*/  R2UR UR16, R0 ;  /* 0x00000000001072ca */ /* 0x002fde00000e0000 */
.L_x_58:
[----:B------:R-:W-:Y:S02]  /*3050*/  LEA R0, R10, UR5, 0x3 ;  /* 0x000000050a007c11 */ /* 0x000fe4000f8e18ff */
[----:B------:R-:W-:Y:S02]  /*3060*/  SHF.L.U32 R5, R9, 0x1f, RZ ;  /* 0x0000001f09057819 */ /* 0x000fe400000006ff */
[----:B------:R-:W-:Y:S01]  /*3070*/  PLOP3.LUT P0, PT, PT, PT, UP3, 0x80, 0x8 ;  /* 0x000000000008781c */ /* 0x000fe20003f0f038 */
[----:B------:R-:W-:Y:S01]  /*3080*/  VIADD R3, R0, 0x90 ;  /* 0x0000009000037836 */ /* 0x000fe20000000000 */
[----:B-1----:R-:W1:Y:S02]  /*3090*/  SYNCS.PHASECHK.TRANS64.TRYWAIT P1, [R0+URZ+0x80], R5 ;  /* 0x00008005000075a7 */ /* 0x002e6400080211ff */
[----:B-1-3--:R-:W-:Y:S09]  /*30a0*/  @!P1 BRA `(.L_x_52) ;  /* 0x0000008800049947 */ /* 0x00aff20003800000 */
.L_x_177:
[----:B------:R-:W-:Y:S01]  /*30b0*/  LEA R4, R10, UR5, 0x4 ;  /* 0x000000050a047c11 */ /* 0x000fe2000f8e20ff */
[----:B------:R-:W-:Y:S01]  /*30c0*/  @UP3 ULEA UR6, UR14, UR5, 0x3 ;  /* 0x000000050e063291 */ /* 0x000fe2000f8e18ff */
[----:B------:R-:W-:Y:S01]  /*30d0*/  PLOP3.LUT P2, PT, PT, PT, PT, 0x80, 0x8 ;  /* 0x000000000008781c */ /* 0x000fe20003f4f070 */
[----:B------:R-:W-:Y:S01]  /*30e0*/  ULEA UR7, UR15, UR5, 0x3 ;  /* 0x000000050f077291 */ /* 0x000fe2000f8e18ff */
[----:B------:R-:W-:Y:S01]  /*30f0*/  PRMT R3, RZ, 0x654, R3 ;  /* 0x00000654ff037816 */ /* 0x000fe20000000003 */
[----:B------:R-:W-:Y:S01]  /*3100*/  ULEA UR8, UR15, UR16, 0x8 ;  /* 0x000000100f087291 */ /* 0x000fe2000f8e40ff */
[----:B-1----:R-:W1:Y:S01]  /*3110*/  LDS.128 R4, [R4+0xf0] ;  /* 0x0000f00004047984 */ /* 0x002e620000000c00 */
[----:B------:R-:W-:Y:S02]  /*3120*/  @P0 SHF.L.U32 R2, R8, 0x1f, RZ ;  /* 0x0000001f08020819 */ /* 0x000fe400000006ff */
[----:B------:R-:W-:Y:S01]  /*3130*/  SHF.L.U32 R0, R11, 0x1f, RZ ;  /* 0x0000001f0b007819 */ /* 0x000fe200000006ff */
[----:B------:R-:W-:Y:S01]  /*3140*/  @!PT LDS RZ, [RZ] ;  /* 0x00000000fffff984 */ /* 0x000fe20000000800 */
[----:B------:R-:W-:Y:S01]  /*3150*/  @!PT LDS RZ, [RZ] ;  /* 0x00000000fffff984 */ /* 0x000fe20000000800 */
[----:B------:R-:W-:Y:S01]  /*3160*/  @!PT LDS RZ, [RZ] ;  /* 0x00000000fffff984 */ /* 0x000fe20000000800 */
[----:B------:R-:W-:Y:S01]  /*3170*/  @!PT LDS RZ, [RZ] ;  /* 0x00000000fffff984 */ /* 0x000fe20000000800 */
[----:B------:R2:W-:Y:S06]  /*3180*/  MEMBAR.ALL.CTA ;  /* 0x0000000000007992 */ /* 0x0005ec0000008000 */
[----:B--2---:R-:W2:Y:S02]  /*3190*/  FENCE.VIEW.ASYNC.S ;  /* 0x00000000000073c6 */ /* 0x004ea40000000000 */
[----:B--2---:R2:W-:Y:S01]  /*31a0*/  SYNCS.ARRIVE.TRANS64.RED.A1T0 RZ, [R3+URZ], RZ ;  /* 0x000000ff03ff79a7 */ /* 0x0045e200081004ff */
[----:B------:R2:W3:Y:S01]  /*31b0*/  @P0 SYNCS.PHASECHK.TRANS64.TRYWAIT P2, [UR6], R2 ;  /* 0x00000002ff0005a7 */ /* 0x0004e20008041106 */
[----:B-1----:R-:W-:Y:S01]  /*31c0*/  LOP3.LUT P1, RZ, R6, 0x1, RZ, 0xc0, !PT ;  /* 0x0000000106ff7812 */ /* 0x002fe2000782c0ff */
[----:B------:R-:W1:Y:S02]  /*31d0*/  SYNCS.PHASECHK.TRANS64.TRYWAIT P0, [UR7+0xb0], R0 ;  /* 0x0000b000ff0075a7 */ /* 0x000e640008001107 */
[----:B-123--:R-:W-:Y:S10]  /*31e0*/  @!P0 BRA `(.L_x_53) ;  /* 0x0000008400c88947 */ /* 0x00eff40003800000 */
.L_x_179:
[----:B------:R-:W-:Y:S01]  /*31f0*/  IADD3 R10, PT, PT, R10, 0x1, RZ ;  /* 0x000000010a0a7810 */ /* 0x000fe20007ffe0ff */
[----:B------:R-:W-:Y:S06]  /*3200*/  BRA.U !UP3, `(.L_x_54) ;  /* 0x000000010bc07547 */ /* 0x000fec000b800000 */
[----:B------:R-:W-:Y:S01]  /*3210*/  UPLOP3.LUT UP4, UPT, UPT, UPT, UPT, 0x40, 0x4 ;  /* 0x000000000004789c */ /* 0x000fe20003f8e870 */
[----:B------:R-:W-:Y:S01]  /*3220*/  UMOV UR13, UR9 ;  /* 0x00000009000d7c82 */ /* 0x000fe20008000000 */
[----:B------:R-:W-:Y:S01]  /*3230*/  UMOV UR12, UR4 ;  /* 0x00000004000c7c82 */ /* 0x000fe20008000000 */
[----:B------:R-:W-:-:S08]  /*3240*/  UMOV UR17, UR14 ;  /* 0x0000000e00117c82 */ /* 0x000fd00008000000 */
.L_x_57:
[----:B------:R-:W-:Y:S02]  /*3250*/  UIADD3 UR13, UPT, UPT, UR13, 0x1, URZ ;  /* 0x000000010d0d7890 */ /* 0x000fe4000fffe0ff */
[----:B--2---:R-:W-:Y:S02]  /*3260*/  ULEA UR6, UR17, UR5, 0x3 ;  /* 0x0000000511067291 */ /* 0x004fe4000f8e18ff */
[----:B------:R-:W-:Y:S01]  /*3270*/  UISETP.NE.AND UP0, UPT, UR13, URZ, UPT ;  /* 0x000000ff0d00728c */ /* 0x000fe2000bf05270 */
[----:B---3--:R-:W-:Y:S10]  /*3280*/  @P2 BRA `(.L_x_55) ;  /* 0x00000000000c2947 */ /* 0x008ff40003800000 */
[----:B-1----:R-:W-:Y:S04]  /*3290*/  SHF.L.U32 R3, R8, 0x1f, RZ ;  /* 0x0000001f08037819 */ /* 0x002fe800000006ff */
[----:B------:R-:W1:Y:S02]  /*32a0*/  SYNCS.PHASECHK.TRANS64.TRYWAIT P0, [UR6], R3 ;  /* 0x00000003ff0075a7 */ /* 0x000e640008001106 */
[----:B-1----:R-:W-:Y:S05]  /*32b0*/  @!P0 BRA `(.L_x_56) ;  /* 0x0000008400ac8947 */ /* 0x002fea0003800000 */
.L_x_55:
[----:B------:R-:W-:Y:S01]  /*32c0*/  UISETP.NE.AND UP1, UPT, UR12, 0x1, UPT ;  /* 0x000000010c00788c */ /* 0x000fe2000bf25270 */
[----:B------:R-:W-:Y:S01]  /*32d0*/  PLOP3.LUT P2, PT, PT, PT, PT, 0x80, 0x8 ;  /* 0x000000000008781c */ /* 0x000fe20003f4f070 */
[----:B------:R-:W-:Y:S02]  /*32e0*/  UIADD3 UR14, UPT, UPT, UR17, 0x1, URZ ;  /* 0x00000001110e7890 */ /* 0x000fe4000fffe0ff */
[----:B------:R-:W-:Y:S02]  /*32f0*/  ULEA UR28, UR17, UR11, 0xb ;  /* 0x0000000b111c7291 */ /* 0x000fe4000f8e58ff */
[----:B------:R-:W-:Y:S01]  /*3300*/  UISETP.NE.AND UP2, UPT, UR14, 0x3, UPT ;  /* 0x000000030e00788c */ /* 0x000fe2000bf45270 */
[----:B------:R-:W-:Y:S01]  /*3310*/  PLOP3.LUT P0, PT, PT, PT, UP1, 0x80, 0x8 ;  /* 0x000000000008781c */ /* 0x000fe20003f0f018 */
[----:B------:R-:W-:Y:S02]  /*3320*/  UIADD3 UR40, UPT, UPT, UR28, 0x2, URZ ;  /* 0x000000021c287890 */ /* 0x000fe4000fffe0ff */
[----:B------:R-:W-:Y:S02]  /*3330*/  USEL UR27, URZ, 0x1, UP2 ;  /* 0x00000001ff1b7887 */ /* 0x000fe40009000000 */
[----:B------:R-:W-:Y:S02]  /*3340*/  USEL UR14, UR14, URZ, UP2 ;  /* 0x000000ff0e0e7287 */ /* 0x000fe40009000000 */
[----:B------:R-:W-:Y:S02]  /*3350*/  UIADD3 UR36, UPT, UPT, UR28, 0x4, URZ ;  /* 0x000000041c247890 */ /* 0x000fe4000fffe0ff */
[----:B------:R-:W-:Y:S01]  /*3360*/  @UP1 ULEA UR26, UR14, UR5, 0x3 ;  /* 0x000000050e1a1291 */ /* 0x000fe2000f8e18ff */
[----:B------:R-:W-:Y:S01]  /*3370*/  LOP3.LUT R8, R8, UR27, RZ, 0x3c, !PT ;  /* 0x0000001b08087c12 */ /* 0x000fe2000f8e3cff */
[----:B------:R-:W-:Y:S02]  /*3380*/  UIADD3 UR32, UPT, UPT, UR28, 0x6, URZ ;  /* 0x000000061c207890 */ /* 0x000fe4000fffe0ff */
[----:B------:R-:W-:Y:S01]  /*3390*/  UIADD3 UR6, UPT, UPT, UR6, 0x18, URZ ;  /* 0x0000001806067890 */ /* 0x000fe2000fffe0ff */
[----:B-1----:R-:W-:Y:S01]  /*33a0*/  @P0 SHF.L.U32 R0, R8, 0x1f, RZ ;  /* 0x0000001f08000819 */ /* 0x002fe200000006ff */
[----:B------:R-:W-:Y:S01]  /*33b0*/  UIADD3 UR12, UPT, UPT, UR12, -0x1, URZ ;  /* 0xffffffff0c0c7890 */ /* 0x000fe2000fffe0ff */
[----:B------:R-:W-:Y:S02]  /*33c0*/  UMOV UR29, 0x40004040 ;  /* 0x40004040001d7882 */ /* 0x000fe40000000000 */
[----:B------:R2:W3:Y:S01]  /*33d0*/  @P0 SYNCS.PHASECHK.TRANS64.TRYWAIT P2, [UR26], R0 ;  /* 0x00000000ff0005a7 */ /* 0x0004e2000804111a */
[----:B------:R-:W-:Y:S01]  /*33e0*/  ULEA UR26, UR17, UR10, 0xa ;  /* 0x0000000a111a7291 */ /* 0x000fe2000f8e50ff */
[----:B------:R-:W-:Y:S01]  /*33f0*/  UMOV UR27, 0x20004020 ;  /* 0x20004020001b7882 */ /* 0x000fe20000000000 */
[----:B------:R-:W-:Y:S02]  /*3400*/  UMOV UR41, 0x40004040 ;  /* 0x4000404000297882 */ /* 0x000fe40000000000 */
[----:B------:R-:W-:Y:S02]  /*3410*/  UIADD3 UR38, UPT, UPT, UR26, 0x40, URZ ;  /* 0x000000401a267890 */ /* 0x000fe4000fffe0ff */
[----:B------:R-:W-:Y:S02]  /*3420*/  UIADD3 UR34, UPT, UPT, UR26, 0x80, URZ ;  /* 0x000000801a227890 */ /* 0x000fe4000fffe0ff */
[----:B------:R-:W-:Y:S01]  /*3430*/  UIADD3 UR30, UPT, UPT, UR26, 0xc0, URZ ;  /* 0x000000c01a1e7890 */ /* 0x000fe2000fffe0ff */
[----:B------:R2:W-:Y:S01]  /*3440*/  UTCHMMA gdesc[UR26], gdesc[UR28], tmem[UR8], tmem[UR24], idesc[UR25], UP4 ;  /* 0x00ff181c1a0075ea */ /* 0x0005e2000a000008 */
[----:B------:R-:W-:Y:S01]  /*3450*/  UPLOP3.LUT UP4, UPT, UPT, UPT, UPT, 0x80, 0x8 ;  /* 0x000000000008789c */ /* 0x000fe20003f8f070 */
[----:B------:R-:W-:Y:S01]  /*3460*/  UMOV UR39, 0x20004020 ;  /* 0x2000402000277882 */ /* 0x000fe20000000000 */
[----:B------:R-:W-:Y:S01]  /*3470*/  UMOV UR37, 0x40004040 ;  /* 0x4000404000257882 */ /* 0x000fe20000000000 */
[----:B------:R2:W-:Y:S01]  /*3480*/  UTCHMMA gdesc[UR38], gdesc[UR40], tmem[UR8], tmem[UR22], idesc[UR23], UPT ;  /* 0x00ff1628260075ea */ /* 0x0005e2000b800008 */
[----:B------:R-:W-:Y:S01]  /*3490*/  UMOV UR35, 0x20004020 ;  /* 0x2000402000237882 */ /* 0x000fe20000000000 */
[----:B------:R-:W-:Y:S01]  /*34a0*/  UMOV UR33, 0x40004040 ;  /* 0x4000404000217882 */ /* 0x000fe20000000000 */
[----:B------:R-:W-:Y:S01]  /*34b0*/  UMOV UR31, 0x20004020 ;  /* 0x20004020001f7882 */ /* 0x000fe20000000000 */
[----:B------:R2:W-:Y:S01]  /*34c0*/  UTCHMMA gdesc[UR34], gdesc[UR36], tmem[UR8], tmem[UR20], idesc[UR21], UPT ;  /* 0x00ff1424220075ea */ /* 0x0005e2000b800008 */
[----:B------:R2:W-:Y:S01]  /*34d0*/  UTCHMMA gdesc[UR30], gdesc[UR32], tmem[UR8], tmem[UR18], idesc[UR19], UPT ;  /* 0x00ff12201e0075ea */ /* 0x0005e2000b800008 */
[----:B------:R2:W-:Y:S01]  /*34e0*/  UTCBAR [UR6], URZ ;  /* 0x000000ff060073e9 */ /* 0x0005e200080000ff */
[----:B------:R-:W-:Y:S01]  /*34f0*/  UMOV UR17, UR14 ;  /* 0x0000000e00117c82 */ /* 0x000fe20008000000 */
[----:B------:R-:W-:Y:S05]  /*3500*/  BRA.U UP0, `(.L_x_57) ;  /* 0xfffffffd00507547 */ /* 0x000fea000b83ffff */
.L_x_54:
[----:B------:R-:W-:Y:S01]  /*3510*/  UIADD3 UR15, UPT, UPT, UR15, 0x1, URZ ;  /* 0x000000010f0f7890 */ /* 0x000fe2000fffe0ff */
[C---:B------:R-:W-:Y:S01]  /*3520*/  ISETP.NE.AND P0, PT, R10.reuse, 0x2, PT ;  /* 0x000000020a00780c */ /* 0x040fe20003f05270 */
[----:B------:R-:W-:Y:S02]  /*3530*/  UIADD3 UR7, UPT, UPT, UR7, 0xa0, URZ ;  /* 0x000000a007077890 */ /* 0x000fe4000fffe0ff */
[----:B------:R-:W-:Y:S01]  /*3540*/  UISETP.NE.AND UP0, UPT, UR15, 0x2, UPT ;  /* 0x000000020f00788c */ /* 0x000fe2000bf05270 */
[----:B-12---:R-:W-:Y:S02]  /*3550*/  SEL R0, RZ, 0x1, P0 ;  /* 0x00000001ff007807 */ /* 0x006fe40000000000 */
[----:B------:R-:W-:Y:S01]  /*3560*/  SEL R10, R10, RZ, P0 ;  /* 0x000000ff0a0a7207 */ /* 0x000fe20000000000 */
[----:B------:R-:W-:Y:S01]  /*3570*/  USEL UR6, URZ, 0x1, UP0 ;  /* 0x00000001ff067887 */ /* 0x000fe20008000000 */
[----:B------:R-:W-:Y:S01]  /*3580*/  LOP3.LUT R9, R9, R0, RZ, 0x3c, !PT ;  /* 0x0000000009097212 */ /* 0x000fe200078e3cff */
[----:B------:R-:W-:Y:S01]  /*3590*/  USEL UR15, UR15, URZ, UP0 ;  /* 0x000000ff0f0f7287 */ /* 0x000fe20008000000 */
[----:B------:R1:W-:Y:S03]  /*35a0*/  UTCBAR [UR7], URZ ;  /* 0x000000ff070073e9 */ /* 0x0003e600080000ff */
[----:B------:R-:W-:Y:S01]  /*35b0*/  LOP3.LUT R11, R11, UR6, RZ, 0x3c, !PT ;  /* 0x000000060b0b7c12 */ /* 0x000fe2000f8e3cff */
[----:B------:R-:W-:Y:S07]  /*35c0*/  @P1 BRA `(.L_x_58) ;  /* 0xfffffff800a01947 */ /* 0x000fee000383ffff */
[----:B------:R-:W2:Y:S01]  /*35d0*/  S2UR UR4, SR_CgaCtaId ;  /* 0x00000000000479c3 */ /* 0x000ea20000008800 */
[----:B------:R-:W-:Y:S01]  /*35e0*/  ELECT P0, URZ, PT ;  /* 0x0000000000ff782f */ /* 0x000fe20003800000 */
[----:B------:R-:W-:Y:S01]  /*35f0*/  IMAD.MOV.U32 R0, RZ, RZ, 0x1 ;  /* 0x00000001ff007424 */ /* 0x000fe200078e00ff */
[----:B------:R-:W-:Y:S01]  /*3600*/  UIADD3 UR5, UPT, UPT, UR5, 0xb0, URZ ;  /* 0x000000b005057890 */ /* 0x000fe2000fffe0ff */
[----:B------:R-:W-:Y:S01]  /*3610*/  SHF.L.U32 R3, R11, 0x1f, RZ ;  /* 0x0000001f0b037819 */ /* 0x000fe200000006ff */
[----:B------:R-:W-:-:S03]  /*3620*/  UMOV UR6, 0x40 ;  /* 0x0000004000067882 */ /* 0x000fc60000000000 */
[----:B------:R-:W-:Y:S01]  /*3630*/  UVIRTCOUNT.DEALLOC.SMPOOL 0x80 ;  /* 0x000000800000784c */ /* 0x000fe20000000000 */
[----:B--2---:R-:W-:Y:S02]  /*3640*/  ULEA UR4, UR4, UR6, 0x18 ;  /* 0x0000000604047291 */ /* 0x004fe4000f8ec0ff */
[----:B------:R-:W-:-:S07]  /*3650*/  ULEA UR6, UR15, UR5, 0x3 ;  /* 0x000000050f067291 */ /* 0x000fce000f8e18ff */
[----:B------:R2:W-:Y:S02]  /*3660*/  @P0 STS.U8 [UR4+0x1c], R0 ;  /* 0x00001c00ff000988 */ /* 0x0005e40008000004 */
[----:B------:R-:W4:Y:S02]  /*3670*/  SYNCS.PHASECHK.TRANS64.TRYWAIT P0, [UR6], R3 ;  /* 0x00000003ff0075a7 */ /* 0x000f240008001106 */
[----:B--2-4-:R-:W-:Y:S05]  /*3680*/  @!P0 BRA `(.L_x_59) ;  /* 0x0000008000d08947 */ /* 0x014fea0003800000 */
.L_x_182:
[----:B-1----:R-:W-:-:S04]  /*3690*/  UIADD3 UR7, UPT, UPT, UR15, 0x1, URZ ;  /* 0x000000010f077890 */ /* 0x002fc8000fffe0ff */
[----:B------:R-:W-:-:S04]  /*36a0*/  UISETP.NE.AND UP0, UPT, UR7, 0x2, UPT ;  /* 0x000000020700788c */ /* 0x000fc8000bf05270 */
[----:B------:R-:W-:Y:S02]  /*36b0*/  USEL UR6, URZ, 0x1, UP0 ;  /* 0x00000001ff067887 */ /* 0x000fe40008000000 */
[----:B------:R-:W-:-:S04]  /*36c0*/  USEL UR7, UR7, URZ, UP0 ;  /* 0x000000ff07077287 */ /* 0x000fc80008000000 */
[----:B------:R-:W-:Y:S01]  /*36d0*/  ULEA UR7, UR7, UR5, 0x3 ;  /* 0x0000000507077291 */ /* 0x000fe2000f8e18ff */
[----:B--2---:R-:W-:-:S04]  /*36e0*/  LOP3.LUT R3, R11, UR6, RZ, 0x3c, !PT ;  /* 0x000000060b037c12 */ /* 0x004fc8000f8e3cff */
[----:B------:R-:W-:-:S04]  /*36f0*/  SHF.L.U32 R3, R3, 0x1f, RZ ;  /* 0x0000001f03037819 */ /* 0x000fc800000006ff */
[----:B------:R-:W1:Y:S02]  /*3700*/  SYNCS.PHASECHK.TRANS64.TRYWAIT P0, [UR7], R3 ;  /* 0x00000003ff0075a7 */ /* 0x000e640008001107 */
[----:B-1----:R-:W-:Y:S05]  /*3710*/  @!P0 BRA `(.L_x_60) ;  /* 0x0000008000c48947 */ /* 0x002fea0003800000 */
.L_x_184:
[----:B------:R-:W-:Y:S01]  /*3720*/  NOP ;  /* 0x0000000000007918 */ /* 0x000fe20000000000 */
[----:B-1----:R-:W1:Y:S01]  /*3730*/  LDS R0, [UR4+0x14] ;  /* 0x00001404ff007984 */ /* 0x002e620008000800 */
[----:B------:R-:W-:Y:S01]  /*3740*/  ULOP3.LUT UR6, UR16, 0xffff, URZ, 0xc0, !UPT ;  /* 0x0000ffff10067892 */ /* 0x000fe2000f8ec0ff */
[----:B------:R-:W-:Y:S01]  /*3750*/  UMOV UR8, 0xffff ;  /* 0x0000ffff00087882 */ /* 0x000fe20000000000 */
[----:B------:R-:W-:Y:S02]  /*3760*/  UMOV UR5, 0x1 ;  /* 0x0000000100057882 */ /* 0x000fe40000000000 */
[----:B------:R-:W-:-:S04]  /*3770*/  USHF.R.U32.HI UR6, URZ, 0x5, UR6 ;  /* 0x00000005ff067899 */ /* 0x000fc80008011606 */
[----:B------:R-:W-:Y:S02]  /*3780*/  USHF.L.U32 UR8, UR8, UR6, URZ ;  /* 0x0000000608087299 */ /* 0x000fe400080006ff */
[----:B------:R-:W-:-:S04]  /*3790*/  USHF.L.U32 UR5, UR5, UR6, URZ ;  /* 0x0000000605057299 */ /* 0x000fc800080006ff */
[----:B-1----:R-:W-:-:S04]  /*37a0*/  LOP3.LUT R0, R0, UR8, RZ, 0xc0, !PT ;  /* 0x0000000800007c12 */ /* 0x002fc8000f8ec0ff */
[----:B------:R-:W-:-:S13]  /*37b0*/  ISETP.NE.AND P0, PT, R0, UR8, PT ;  /* 0x0000000800007c0c */ /* 0x000fda000bf05270 */
[----:B------:R-:W-:Y:S05]  /*37c0*/  @P0 BRA `(.L_x_61) ;  /* 0x0000000000580947 */ /* 0x000fea0003800000 */
[----:B------:R-:W1:Y:S02]  /*37d0*/  LDS R0, [UR4+0x18] ;  /* 0x00001804ff007984 */ /* 0x000e640008000800 */
[----:B-1----:R-:W-:-:S04]  /*37e0*/  LOP3.LUT R0, R0, UR5, RZ, 0xc0, !PT ;  /* 0x0000000500007c12 */ /* 0x002fc8000f8ec0ff */
[----:B------:R-:W-:-:S13]  /*37f0*/  ISETP.NE.AND P0, PT, R0, UR5, PT ;  /* 0x0000000500007c0c */ /* 0x000fda000bf05270 */
[----:B------:R-:W-:Y:S05]  /*3800*/  @P0 BRA `(.L_x_62) ;  /* 0x00000000003c0947 */ /* 0x000fea0003800000 */
[----:B------:R-:W1:Y:S01]  /*3810*/  S2R R2, SR_LANEID ;  /* 0x0000000000027919 */ /* 0x000e620000000000 */
[----:B------:R-:W-:Y:S01]  /*3820*/  ULOP3.LUT UR8, URZ, UR8, URZ, 0x33, !UPT ;  /* 0x00000008ff087292 */ /* 0x000fe2000f8e33ff */
[----:B------:R-:W-:Y:S01]  /*3830*/  LOP3.LUT R4, RZ, UR5, RZ, 0x33, !PT ;  /* 0x00000005ff047c12 */ /* 0x000fe2000f8e33ff */
[----:B------:R-:W-:Y:S02]  /*3840*/  VOTEU.ANY UR7, UPT, PT ;  /* 0x0000000000077886 */ /* 0x000fe400038e0100 */
[----:B------:R-:W-:Y:S01]  /*3850*/  UFLO.U32 UR7, UR7 ;  /* 0x00000007000772bd */ /* 0x000fe200080e0000 */
[----:B------:R-:W2:Y:S01]  /*3860*/  REDUX UR5, R4 ;  /* 0x00000000040573c4 */ /* 0x000ea20000000000 */
[----:B------:R-:W-:-:S06]  /*3870*/  IMAD.U32 R0, RZ, RZ, UR8 ;  /* 0x00000008ff007e24 */ /* 0x000fcc000f8e00ff */
[----:B------:R4:W-:Y:S01]  /*3880*/  UTCATOMSWS.AND URZ, UR8 ;  /* 0x0000000800ff79e3 */ /* 0x0009e20008000000 */
[----:B------:R-:W3:Y:S01]  /*3890*/  REDUX UR6, R0 ;  /* 0x00000000000673c4 */ /* 0x000ee20000000000 */
[----:B-1----:R-:W-:Y:S01]  /*38a0*/  ISETP.EQ.U32.AND P0, PT, R2, UR7, PT ;  /* 0x0000000702007c0c */ /* 0x002fe2000bf02070 */
[----:B--2---:R-:W-:Y:S01]  /*38b0*/  IMAD.U32 R2, RZ, RZ, UR5 ;  /* 0x00000005ff027e24 */ /* 0x004fe2000f8e00ff */
[----:B---3--:R-:W-:-:S11]  /*38c0*/  MOV R3, UR6 ;  /* 0x0000000600037c02 */ /* 0x008fd60008000f00 */
[----:B------:R4:W-:Y:S04]  /*38d0*/  @P0 ATOMS.AND RZ, [UR4+0x14], R3 ;  /* 0x00001403ffff098c */ /* 0x0009e8000a800004 */
[----:B------:R4:W-:Y:S01]  /*38e0*/  @P0 ATOMS.AND RZ, [UR4+0x18], R2 ;  /* 0x00001802ffff098c */ /* 0x0009e2000a800004 */
[----:B------:R-:W-:Y:S05]  /*38f0*/  BRA `(.L_x_63) ;  /* 0x0000000000147947 */ /* 0x000fea0003800000 */
.L_x_62:
[----:B------:R-:W-:Y:S02]  /*3900*/  MOV R2, 0x3920 ;  /* 0x0000392000027802 */ /* 0x000fe40000000f00 */
[----:B---3-5:R-:W-:Y:S05]  /*3910*/  CALL.REL.NOINC `($__internal_0_$__cuda_sm10x_tcgen05_guardrail_trap_col_being_dealloced_not_returned_by_alloc) ;  /* 0x00000088005c7944 */ /* 0x028fea0003c00000 */
[----:B------:R-:W-:Y:S05]  /*3920*/  BRA `(.L_x_63) ;  /* 0x0000000000087947 */ /* 0x000fea0003800000 */
.L_x_61:
[----:B------:R-:W-:Y:S02]  /*3930*/  MOV R2, 0x3950 ;  /* 0x0000395000027802 */ /* 0x000fe40000000f00 */
[----:B---3-5:R-:W-:Y:S05]  /*3940*/  CALL.REL.NOINC `($__internal_2_$__cuda_sm10x_tcgen05_guardrail_trap_unallocated_columns_being_dealloced) ;  /* 0x0000008800687944 */ /* 0x028fea0003c00000 */
.L_x_63:
[----:B------:R-:W-:Y:S01]  /*3950*/  NOP ;  /* 0x0000000000007918 */ /* 0x000fe20000000000 */
[----:B----4-:R-:W-:Y:S05]  /*3960*/  EXIT ;  /* 0x000000000000794d */ /* 0x010fea0003800000 */
.L_x_47:
[----:B------:R-:W-:-:S09]  /*3970*/  UISETP.NE.OR UP2, UPT, UR8, 0x3, !UP2 ;  /* 0x000000030800788c */ /* 0x000fd2000d745670 */
[----:B------:R-:W-:Y:S05]  /*3980*/  BRA.U UP2, `(.L_x_64) ;  /* 0x0000001502907547 */ /* 0x000fea000b800000 */
[----:B------:R-:W1:Y:S01]  /*3990*/  LDC R0, c[0x0][0xb30] ;  /* 0x0002cc00ff007b82 */ /* 0x000e620000000800 */
[----:B------:R-:W2:Y:S01]  /*39a0*/  LDCU.64 UR8, c[0x0][0x888] ;  /* 0x00011100ff0877ac */ /* 0x000ea20008000a00 */
[----:B------:R-:W-:Y:S02]  /*39b0*/  HFMA2 R29, -RZ, RZ, 0, 0 ;  /* 0x00000000ff1d7431 */ /* 0x000fe400000001ff */
[----:B------:R-:W-:Y:S01]  /*39c0*/  IMAD.MOV.U32 R30, RZ, RZ, RZ ;  /* 0x000000ffff1e7224 */ /* 0x000fe200078e00ff */
[----:B------:R-:W4:Y:S01]  /*39d0*/  LDCU.64 UR4, c[0x0][0x890] ;  /* 0x00011200ff0477ac */ /* 0x000f220008000a00 */
[----:B------:R-:W-:Y:S02]  /*39e0*/  IMAD.MOV.U32 R23, RZ, RZ, 0x4000 ;  /* 0x00004000ff177424 */ /* 0x000fe400078e00ff */
[----:B------:R-:W3:Y:S01]  /*39f0*/  LDC R19, c[0x0][0x370] ;  /* 0x0000dc00ff137b82 */ /* 0x000ee20000000800 */
[----:B------:R-:W-:Y:S01]  /*3a00*/  UMOV UR7, 0x400 ;  /* 0x0000040000077882 */ /* 0x000fe20000000000 */
[----:B------:R-:W-:-:S02]  /*3a10*/  UPLOP3.LUT UP1, UPT, UPT, UPT, UPT, 0x40, 0x4 ;  /* 0x000000000004789c */ /* 0x000fc40003f2e870 */
[----:B------:R-:W-:-:S04]  /*3a20*/  ULEA UR7, UR37, UR7, 0x18 ;  /* 0x0000000725077291 */ /* 0x000fc8000f8ec0ff */
[----:B------:R-:W3:Y:S01]  /*3a30*/  LDC R2, c[0x0][0xb0c] ;  /* 0x0002c300ff027b82 */ /* 0x000ee20000000800 */
[----:B------:R-:W-:Y:S02]  /*3a40*/  UIADD3 UR41, UPT, UPT, UR7, 0x30, URZ ;  /* 0x0000003007297890 */ /* 0x000fe4000fffe0ff */
[----:B--2---:R-:W-:Y:S02]  /*3a50*/  UISETP.NE.U32.AND UP2, UPT, UR8, URZ, UPT ;  /* 0x000000ff0800728c */ /* 0x004fe4000bf45070 */
[----:B------:R-:W-:Y:S02]  /*3a60*/  UIADD3 UR33, UPT, UPT, UR7, 0x38, URZ ;  /* 0x0000003807217890 */ /* 0x000fe4000fffe0ff */
[----:B----4-:R-:W-:Y:S01]  /*3a70*/  UISETP.NE.U32.AND UP3, UPT, UR4, URZ, UPT ;  /* 0x000000ff0400728c */ /* 0x010fe2000bf65070 */
[----:B------:R-:W2:Y:S01]  /*3a80*/  LDC R18, c[0x0][0xb20] ;  /* 0x0002c800ff127b82 */ /* 0x000ea20000000800 */
[----:B-1----:R-:W-:Y:S01]  /*3a90*/  ISETP.NE.AND P1, PT, R0, 0x1, PT ;  /* 0x000000010000780c */ /* 0x002fe20003f25270 */
[----:B------:R-:W-:-:S02]  /*3aa0*/  UISETP.NE.AND.EX UP2, UPT, UR9, URZ, UPT, UP2 ;  /* 0x000000ff0900728c */ /* 0x000fc4000bf45320 */
[----:B------:R-:W-:Y:S02]  /*3ab0*/  UIADD3 UR25, UPT, UPT, UR7, 0x40, URZ ;  /* 0x0000004007197890 */ /* 0x000fe4000fffe0ff */
[----:B------:R-:W-:Y:S02]  /*3ac0*/  UIADD3 UR17, UPT, UPT, UR7, 0x48, URZ ;  /* 0x0000004807117890 */ /* 0x000fe4000fffe0ff */
[----:B------:R-:W1:Y:S01]  /*3ad0*/  LDC.64 R32, c[0x0][0x348] ;  /* 0x0000d200ff207b82 */ /* 0x000e620000000a00 */
[----:B------:R-:W-:-:S07]  /*3ae0*/  UISETP.NE.AND.EX UP3, UPT, UR5, URZ, UPT, UP3 ;  /* 0x000000ff0500728c */ /* 0x000fce000bf65330 */
[----:B------:R-:W4:Y:S08]  /*3af0*/  LDC.64 R16, c[0x0][0xb10] ;  /* 0x0002c400ff107b82 */ /* 0x000f300000000a00 */
[----:B------:R-:W1:Y:S08]  /*3b00*/  LDC.64 R6, c[0x0][0xb18] ;  /* 0x0002c600ff067b82 */ /* 0x000e700000000a00 */
[----:B------:R-:W1:Y:S08]  /*3b10*/  LDC.64 R4, c[0x0][0xb28] ;  /* 0x0002ca00ff047b82 */ /* 0x000e700000000a00 */
[----:B--23--:R-:W1:Y:S02]  /*3b20*/  LDC R22, c[0x0][0x374] ;  /* 0x0000dd00ff167b82 */ /* 0x00ce640000000800 */
.L_x_79:
[C---:B------:R-:W-:Y:S02]  /*3b30*/  LEA R0, R30.reuse, UR7, 0x3 ;  /* 0x000000071e007c11 */ /* 0x040fe4000f8e18ff */
[----:B------:R-:W-:Y:S02]  /*3b40*/  SHF.L.U32 R3, R29, 0x1f, RZ ;  /* 0x0000001f1d037819 */ /* 0x000fe400000006ff */
[----:B------:R-:W-:Y:S02]  /*3b50*/  LEA R24, R30, UR7, 0x4 ;  /* 0x000000071e187c11 */ /* 0x000fe4000f8e20ff */
[----:B--2---:R-:W2:Y:S02]  /*3b60*/  SYNCS.PHASECHK.TRANS64.TRYWAIT P0, [R0+URZ+0x80], R3 ;  /* 0x00008003000075a7 */ /* 0x004ea400080011ff */
[----:B--2---:R-:W-:Y:S05]  /*3b70*/  @!P0 BRA `(.L_x_65) ;  /* 0x0000007c00c48947 */ /* 0x004fea0003800000 */
.L_x_185:
[----:B------:R-:W-:Y:S01]  /*3b80*/  ISETP.GE.AND P0, PT, R40, 0x1, PT ;  /* 0x000000012800780c */ /* 0x000fe20003f06270 */
[----:B------:R-:W3:Y:S01]  /*3b90*/  LDS.128 R24, [R24+0xf0] ;  /* 0x0000f00018187984 */ /* 0x000ee20000000c00 */
[----:B--2---:R-:W-:Y:S01]  /*3ba0*/  VIADD R0, R0, 0x90 ;  /* 0x0000009000007836 */ /* 0x004fe20000000000 */
[----:B------:R-:W-:Y:S01]  /*3bb0*/  @!PT LDS RZ, [RZ] ;  /* 0x00000000fffff984 */ /* 0x000fe20000000800 */
[----:B------:R-:W-:Y:S01]  /*3bc0*/  @!PT LDS RZ, [RZ] ;  /* 0x00000000fffff984 */ /* 0x000fe20000000800 */
[----:B------:R-:W-:Y:S01]  /*3bd0*/  @!PT LDS RZ, [RZ] ;  /* 0x00000000fffff984 */ /* 0x000fe20000000800 */
[----:B------:R-:W-:Y:S01]  /*3be0*/  @!PT LDS RZ, [RZ] ;  /* 0x00000000fffff984 */ /* 0x000fe20000000800 */
[----:B------:R2:W-:Y:S06]  /*3bf0*/  MEMBAR.ALL.CTA ;  /* 0x0000000000007992 */ /* 0x0005ec0000008000 */
[----:B--2---:R-:W2:Y:S01]  /*3c00*/  FENCE.VIEW.ASYNC.S ;  /* 0x00000000000073c6 */ /* 0x004ea20000000000 */
[----:B------:R-:W-:Y:S04]  /*3c10*/  PRMT R0, RZ, 0x654, R0 ;  /* 0x00000654ff007816 */ /* 0x000fe80000000000 */
[----:B--2---:R2:W-:Y:S01]  /*3c20*/  SYNCS.ARRIVE.TRANS64.RED.A1T0 RZ, [R0+URZ], RZ ;  /* 0x000000ff00ff79a7 */ /* 0x0045e200081004ff */
[----:B---3--:R-:W-:Y:S11]  /*3c30*/  LOP3.LUT P3, RZ, R26, 0x1, RZ, 0xc0, !PT ;  /* 0x000000011aff7812 */ /* 0x008ff6000786c0ff */
[----:B------:R-:W-:Y:S02]  /*3c40*/  @!UPT UIADD3 URZ, UPT, UPT, URZ, URZ, URZ ;  /* 0x000000fffffff290 */ /* 0x000fe4000fffe0ff */
[----:B------:R-:W-:Y:S02]  /*3c50*/  @P3 MOV R13, R24 ;  /* 0x00000018000d3202 */ /* 0x000fe40000000f00 */
[----:B------:R-:W-:Y:S01]  /*3c60*/  @P3 LOP3.LUT R8, R25, 0xffff, RZ, 0xc0, !PT ;  /* 0x0000ffff19083812 */ /* 0x000fe200078ec0ff */
[----:B--2---:R-:W-:Y:S06]  /*3c70*/  @!P0 BRA `(.L_x_66) ;  /* 0x0000000000a48947 */ /* 0x004fec0003800000 */
[----:B-1----:R-:W-:Y:S01]  /*3c80*/  IMAD.HI.U32 R31, R22, R7, RZ ;  /* 0x00000007161f7227 */ /* 0x002fe200078e00ff */
[----:B------:R-:W-:Y:S02]  /*3c90*/  ISETP.NE.AND P0, PT, R6, 0x1, PT ;  /* 0x000000010600780c */ /* 0x000fe40003f05270 */
[----:B------:R-:W-:Y:S01]  /*3ca0*/  ISETP.NE.AND P2, PT, R40, 0x1, PT ;  /* 0x000000012800780c */ /* 0x000fe20003f45270 */
[----:B----4-:R-:W-:Y:S01]  /*3cb0*/  IMAD.HI.U32 R34, R19, R16, RZ ;  /* 0x0000001013227227 */ /* 0x010fe200078e00ff */
[----:B------:R-:W-:Y:S02]  /*3cc0*/  SHF.R.U32.HI R31, RZ, R18, R31 ;  /* 0x00000012ff1f7219 */ /* 0x000fe4000001161f */
[----:B------:R-:W-:Y:S01]  /*3cd0*/  ISETP.NE.AND P4, PT, R2, 0x1, PT ;  /* 0x000000010200780c */ /* 0x000fe20003f85270 */
[----:B------:R-:W-:Y:S01]  /*3ce0*/  IMAD.HI.U32 R36, R13, R16, RZ ;  /* 0x000000100d247227 */ /* 0x000fe200078e00ff */
[----:B------:R-:W-:Y:S02]  /*3cf0*/  SHF.R.U32.HI R34, RZ, R17, R34 ;  /* 0x00000011ff227219 */ /* 0x000fe40000011622 */
[----:B------:R-:W-:Y:S01]  /*3d00*/  SEL R3, R22, R31, !P0 ;  /* 0x0000001f16037207 */ /* 0x000fe20004000000 */
[C---:B------:R-:W-:Y:S01]  /*3d10*/  IMAD.HI.U32 R31, R8.reuse, R7, RZ ;  /* 0x00000007081f7227 */ /* 0x040fe200078e00ff */
[----:B------:R-:W-:Y:S02]  /*3d20*/  SEL R11, R19, R34, !P4 ;  /* 0x00000022130b7207 */ /* 0x000fe40006000000 */
[----:B------:R-:W-:Y:S01]  /*3d30*/  SHF.R.U32.HI R36, RZ, R17, R36 ;  /* 0x00000011ff247219 */ /* 0x000fe20000011624 */
[----:B------:R-:W-:Y:S01]  /*3d40*/  IMAD.HI.U32 R38, R3, R4, RZ ;  /* 0x0000000403267227 */ /* 0x000fe200078e00ff */
[----:B------:R-:W-:Y:S03]  /*3d50*/  SHF.R.U32.HI R31, RZ, R18, R31 ;  /* 0x00000012ff1f7219 */ /* 0x000fe6000001161f */
[----:B------:R-:W-:Y:S01]  /*3d60*/  IMAD.HI.U32 R34, R11, R4, RZ ;  /* 0x000000040b227227 */ /* 0x000fe200078e00ff */
[----:B------:R-:W-:Y:S02]  /*3d70*/  @P2 SHF.R.U32.HI R3, RZ, R5, R38 ;  /* 0x00000005ff032219 */ /* 0x000fe40000011626 */
[----:B------:R-:W-:Y:S02]  /*3d80*/  SEL R9, R8, R31, !P0 ;  /* 0x0000001f08097207 */ /* 0x000fe40004000000 */
[----:B------:R-:W-:Y:S01]  /*3d90*/  @P2 SHF.R.U32.HI R11, RZ, R5, R34 ;  /* 0x00000005ff0b2219 */ /* 0x000fe20000011622 */
[C---:B------:R-:W-:Y:S01]  /*3da0*/  IMAD R10, R40.reuse, R3, RZ ;  /* 0x00000003280a7224 */ /* 0x040fe200078e02ff */
[----:B------:R-:W-:Y:S01]  /*3db0*/  SEL R3, R13, R36, !P4 ;  /* 0x000000240d037207 */ /* 0x000fe20006000000 */
[C---:B------:R-:W-:Y:S03]  /*3dc0*/  IMAD.HI.U32 R14, R9.reuse, R4, RZ ;  /* 0x00000004090e7227 */ /* 0x040fe600078e00ff */
[----:B------:R-:W-:Y:S01]  /*3dd0*/  ISETP.GE.AND P0, PT, R9, R10, PT ;  /* 0x0000000a0900720c */ /* 0x000fe20003f06270 */
[C---:B------:R-:W-:Y:S01]  /*3de0*/  IMAD R12, R40.reuse, R11, RZ ;  /* 0x0000000b280c7224 */ /* 0x040fe200078e02ff */
[-C--:B------:R-:W-:Y:S04]  /*3df0*/  SHF.R.U32.HI R14, RZ, R5.reuse, R14 ;  /* 0x00000005ff0e7219 */ /* 0x080fe8000001160e */
[----:B------:R-:W-:Y:S02]  /*3e00*/  ISETP.GE.OR P0, PT, R3, R12, P0 ;  /* 0x0000000c0300720c */ /* 0x000fe40000706670 */
[----:B------:R-:W-:Y:S05]  /*3e10*/  SEL R15, R9, R14, !P2 ;  /* 0x0000000e090f7207 */ /* 0x000fea0005000000 */
[----:B------:R-:W-:Y:S04]  /*3e20*/  IMAD.MOV R14, RZ, RZ, -R15 ;  /* 0x000000ffff0e7224 */ /* 0x000fe800078e0a0f */
[----:B------:R-:W-:Y:S02]  /*3e30*/  IMAD R14, R40, R14, R9 ;  /* 0x0000000e280e7224 */ /* 0x000fe400078e0209 */
[C---:B------:R-:W-:Y:S05]  /*3e40*/  @!P0 IMAD.HI.U32 R10, R3.reuse, R4, RZ ;  /* 0x00000004030a8227 */ /* 0x040fea00078e00ff */
[----:B------:R-:W-:Y:S04]  /*3e50*/  @!P0 SHF.R.U32.HI R10, RZ, R5, R10 ;  /* 0x00000005ff0a8219 */ /* 0x000fe8000001160a */
[----:B------:R-:W-:Y:S01]  /*3e60*/  @!P0 SEL R0, R3, R10, !P2 ;  /* 0x0000000a03008207 */ /* 0x000fe20005000000 */
[----:B------:R-:W-:Y:S03]  /*3e70*/  IMAD.MOV R10, RZ, RZ, -R3 ;  /* 0x000000ffff0a7224 */ /* 0x000fe600078e0a03 */
[----:B------:R-:W-:Y:S01]  /*3e80*/  @!P0 IADD3 R15, PT, PT, R15, -R0, RZ ;  /* 0x800000000f0f8210 */ /* 0x000fe20007ffe0ff */
[----:B------:R-:W-:Y:S01]  /*3e90*/  @!P0 IMAD R0, R11, R14, R0 ;  /* 0x0000000e0b008224 */ /* 0x000fe200078e0200 */
[----:B------:R-:W-:Y:S01]  /*3ea0*/  IADD3 R11, PT, PT, -R9, RZ, RZ ;  /* 0x000000ff090b7210 */ /* 0x000fe20007ffe1ff */
[----:B------:R-:W-:Y:S02]  /*3eb0*/  IMAD R13, R2, R10, R13 ;  /* 0x0000000a020d7224 */ /* 0x000fe400078e020d */
[----:B------:R-:W-:Y:S02]  /*3ec0*/  @!P0 IMAD R9, R15, R40, R3 ;  /* 0x000000280f098224 */ /* 0x000fe400078e0203 */
[----:B------:R-:W-:Y:S02]  /*3ed0*/  @!P0 IMAD.MOV.U32 R3, RZ, RZ, R0 ;  /* 0x000000ffff038224 */ /* 0x000fe400078e0000 */
[----:B------:R-:W-:Y:S02]  /*3ee0*/  IMAD R8, R6, R11, R8 ;  /* 0x0000000b06087224 */ /* 0x000fe400078e0208 */
[----:B------:R-:W-:Y:S02]  /*3ef0*/  IMAD R13, R3, R2, R13 ;  /* 0x00000002030d7224 */ /* 0x000fe400078e020d */
[----:B------:R-:W-:Y:S02]  /*3f00*/  IMAD R8, R9, R6, R8 ;  /* 0x0000000609087224 */ /* 0x000fe400078e0208 */
.L_x_66:
[----:B------:R-:W-:Y:S05]  /*3f10*/  BRA.U UP1, `(.L_x_67) ;  /* 0x0000000101107547 */ /* 0x000fea000b800000 */
[----:B------:R-:W-:Y:S04]  /*3f20*/  MOV R0, UR6 ;  /* 0x0000000600007c02 */ /* 0x000fe80008000f00 */
[----:B------:R-:W-:Y:S04]  /*3f30*/  SHF.L.U32 R3, R0, 0x1f, RZ ;  /* 0x0000001f00037819 */ /* 0x000fe800000006ff */
[----:B------:R-:W2:Y:S02]  /*3f40*/  SYNCS.PHASECHK.TRANS64.TRYWAIT P0, [UR7+0x78], R3 ;  /* 0x00007803ff0075a7 */ /* 0x000ea40008001107 */
[----:B--2---:R-:W-:Y:S05]  /*3f50*/  @!P0 BRA `(.L_x_68) ;  /* 0x0000007800e08947 */ /* 0x004fea0003800000 */
.L_x_67:
[----:B------:R-:W-:Y:S01]  /*3f60*/  R2UR UR43, R21 ;  /* 0x00000000152b72ca */ /* 0x000fe200000e0000 */
[----:B------:R-:W-:Y:S01]  /*3f70*/  IMAD.MOV.U32 R12, RZ, RZ, 0x1 ;  /* 0x00000001ff0c7424 */ /* 0x000fe200078e00ff */
[----:B------:R-:W-:Y:S02]  /*3f80*/  R2UR UR42, R20 ;  /* 0x00000000142a72ca */ /* 0x000fe400000e0000 */
[----:B------:R-:W-:Y:S02]  /*3f90*/  ISETP.NE.U32.AND P2, PT, RZ, UR4, PT ;  /* 0x00000004ff007c0c */ /* 0x000fe4000bf45070 */
[----:B------:R-:W-:Y:S02]  /*3fa0*/  SHF.L.U32 R12, R12, 0x1f, RZ ;  /* 0x0000001f0c0c7819 */ /* 0x000fe400000006ff */
[----:B------:R-:W-:Y:S05]  /*3fb0*/  ISETP.NE.AND.EX P2, PT, RZ, UR5, PT, P2 ;  /* 0x00000005ff007c0c */ /* 0x000fea000bf45320 */
[----:B------:R-:W-:Y:S02]  /*3fc0*/  USHF.L.U32 UR43, UR43, 0x7, URZ ;  /* 0x000000072b2b7899 */ /* 0x000fe400080006ff */
[----:B------:R-:W-:Y:S01]  /*3fd0*/  USHF.L.U32 UR42, UR42, 0x8, URZ ;  /* 0x000000082a2a7899 */ /* 0x000fe200080006ff */
[----:B------:R-:W-:Y:S11]  /*3fe0*/  BRA.U !UP3, `(.L_x_69) ;  /* 0x000000010b347547 */ /* 0x000ff6000b800000 */
[----:B------:R-:W-:Y:S01]  /*3ff0*/  UPLOP3.LUT UP0, UPT, UPT, UPT, UP2, 0x80, 0x8 ;  /* 0x000000000008789c */ /* 0x000fe20003f0f020 */
[----:B--2---:R-:W-:Y:S02]  /*4000*/  HFMA2 R0, -RZ, RZ, 0, 5.9604644775390625e-08 ;  /* 0x00000001ff007431 */ /* 0x004fe400000001ff */
[----:B------:R-:W-:Y:S03]  /*4010*/  IMAD.MOV.U32 R51, RZ, RZ, 0x1 ;  /* 0x00000001ff337424 */ /* 0x000fe600078e00ff */
[----:B------:R-:W-:Y:S05]  /*4020*/  PLOP3.LUT P0, PT, PT, PT, UP0, 0x80, 0x8 ;  /* 0x000000000008781c */ /* 0x000fea0003f0f008 */
[----:B------:R-:W2:Y:S01]  /*4030*/  @UP0 LDCU.64 UR10, c[0x0][0x888] ;  /* 0x00011100ff0a07ac */ /* 0x000ea20008000a00 */
[----:B------:R-:W-:Y:S07]  /*4040*/  @UP0 UIMAD UR8, UR44, UR4, URZ ;  /* 0x000000042c0802a4 */ /* 0x000fee000f8e02ff */
[----:B------:R-:W-:Y:S01]  /*4050*/  @!P0 PRMT R51, R0, 0x7610, R51 ;  /* 0x0000761000338816 */ /* 0x000fe20000000033 */
[----:B--2---:R-:W-:Y:S03]  /*4060*/  @UP0 UIMAD.WIDE UR10, UR8, 0x4, UR10 ;  /* 0x00000004080a08a5 */ /* 0x004fe6000f8e020a */
[----:B------:R-:W2:Y:S03]  /*4070*/  @!UP0 LDCU UR8, c[0x0][0x880] ;  /* 0x00011000ff0887ac */ /* 0x000ea60008000800 */
[----:B------:R-:W-:Y:S01]  /*4080*/  IMAD.U32 R10, RZ, RZ, UR10 ;  /* 0x0000000aff0a7e24 */ /* 0x000fe2000f8e00ff */
[----:B------:R-:W-:Y:S05]  /*4090*/  MOV R11, UR11 ;  /* 0x0000000b000b7c02 */ /* 0x000fea0008000f00 */
[----:B-----5:R3:W5:Y:S02]  /*40a0*/  @P0 LDG.E R50, desc[UR48][R10.64] ;  /* 0x000000300a320981 */ /* 0x020764000c1e1900 */
[----:B--23--:R-:W-:Y:S07]  /*40b0*/  @!P0 IMAD.U32 R50, RZ, RZ, UR8 ;  /* 0x00000008ff328e24 */ /* 0x00cfee000f8e00ff */
.L_x_69:
[----:B-----5:R-:W-:Y:S01]  /*40c0*/  @!P2 FSETP.EQ.AND P0, PT, R50, RZ, PT ;  /* 0x000000ff3200a20b */ /* 0x020fe20003f02000 */
[----:B------:R-:W-:Y:S01]  /*40d0*/  @!UPT UIADD3 URZ, UPT, UPT, URZ, URZ, URZ ;  /* 0x000000fffffff290 */ /* 0x000fe2000fffe0ff */
[----:B------:R-:W-:Y:S11]  /*40e0*/  @!P2 BRA `(.L_x_70) ;  /* 0x000000000014a947 */ /* 0x000ff60003800000 */
[----:B------:R-:W-:Y:S02]  /*40f0*/  LOP3.LUT P2, RZ, R51, 0xff, RZ, 0xc0, !PT ;  /* 0x000000ff33ff7812 */ /* 0x000fe4000784c0ff */
[----:B------:R-:W-:Y:S04]  /*4100*/  PLOP3.LUT P0, PT, PT, PT, UP0, 0x80, 0x8 ;  /* 0x000000000008781c */ /* 0x000fe80003f0f008 */
[----:B------:R-:W-:Y:S07]  /*4110*/  PLOP3.LUT P0, PT, P0, PT, PT, 0x8, 0x80 ;  /* 0x000000000080781c */ /* 0x000fee000070e170 */
[----:B------:R-:W-:Y:S11]  /*4120*/  @P2 FSETP.EQ.AND P0, PT, R50, RZ, PT ;  /* 0x000000ff3200220b */ /* 0x000ff60003f02000 */
[----:B------:R-:W-:Y:S02]  /*4130*/  @!UPT UIADD3 URZ, UPT, UPT, URZ, URZ, URZ ;  /* 0x000000fffffff290 */ /* 0x000fe4000fffe0ff */
.L_x_70:
[----:B------:R-:W3:Y:S01]  /*4140*/  SYNCS.PHASECHK.TRANS64.TRYWAIT P2, [UR7+0x50], R12 ;  /* 0x0000500cff0075a7 */ /* 0x000ee20008041107 */
[----:B------:R-:W-:Y:S04]  /*4150*/  ELECT P4, URZ, PT ;  /* 0x0000000000ff782f */ /* 0x000fe80003880000 */
[----:B------:R-:W-:Y:S11]  /*4160*/  PLOP3.LUT P4, PT, P0, P4, PT, 0xf2, 0x2f ;  /* 0x00000000002f781c */ /* 0x000ff60000789e72 */
[----:B------:R-:W-:Y:S02]  /*4170*/  @!UPT UIADD3 URZ, UPT, UPT, URZ, URZ, URZ ;  /* 0x000000fffffff290 */ /* 0x000fe4000fffe0ff */
[----:B-1----:R-:W-:Y:S05]  /*4180*/  @!P4 IADD3 R9, P0, PT, R32, 0x580, RZ ;  /* 0x000005802009c810 */ /* 0x002fea0007f1e0ff */
[----:B--2---:R-:W-:Y:S01]  /*4190*/  @!P4 IMAD.X R0, RZ, RZ, R33, P0 ;  /* 0x000000ffff00c224 */ /* 0x004fe200000e0621 */
[----:B---3--:R-:W-:Y:S07]  /*41a0*/  @!P2 BRA `(.L_x_71) ;  /* 0x000000780064a947 */ /* 0x008fee0003800000 */
.L_x_188:
[----:B------:R-:W-:Y:S01]  /*41b0*/  @!P4 R2UR UR9, R9 ;  /* 0x000000000909c2ca */ /* 0x000fe200000e0000 */
[----:B------:R-:W-:Y:S01]  /*41c0*/  VOTEU.ALL UP1, P4 ;  /* 0x0000000000ff7886 */ /* 0x000fe20002020000 */
[----:B------:R-:W-:Y:S01]  /*41d0*/  @!P4 R2UR UR8, R0 ;  /* 0x000000000008c2ca */ /* 0x000fe200000e0000 */
[----:B------:R-:W-:Y:S01]  /*41e0*/  @!P4 IMAD.MOV.U32 R0, RZ, RZ, 0x4000 ;  /* 0x00004000ff00c424 */ /* 0x000fe200078e00ff */
[----:B------:R-:W-:Y:S01]  /*41f0*/  UPRMT UR21, UR37, 0x654, UR41 ;  /* 0x0000065425157896 */ /* 0x000fe20008000029 */
[----:B------:R-:W-:Y:S01]  /*4200*/  @!P4 IADD3 R9, P0, PT, R32, 0x580, RZ ;  /* 0x000005802009c810 */ /* 0x000fe20007f1e0ff */
[----:B------:R-:W-:Y:S01]  /*4210*/  @!UP1 UIADD3 UR40, UPT, UPT, UR7, 0x400, URZ ;  /* 0x0000040007289890 */ /* 0x000fe2000fffe0ff */
[----:B------:R-:W-:Y:S06]  /*4220*/  VOTEU.ALL UP1, P4 ;  /* 0x0000000000ff7886 */ /* 0x000fec0002020000 */
[----:B------:R-:W-:Y:S01]  /*4230*/  IMAD.U32 R10, RZ, RZ, UR9 ;  /* 0x00000009ff0a7e24 */ /* 0x000fe2000f8e00ff */
[----:B------:R-:W-:Y:S01]  /*4240*/  UMOV UR9, 0x10000000 ;  /* 0x1000000000097882 */ /* 0x000fe20000000000 */
[----:B------:R-:W-:Y:S01]  /*4250*/  IMAD.U32 R11, RZ, RZ, UR8 ;  /* 0x00000008ff0b7e24 */ /* 0x000fe2000f8e00ff */
[----:B------:R-:W-:Y:S02]  /*4260*/  UMOV UR8, 0x0 ;  /* 0x0000000000087882 */ /* 0x000fe40000000000 */
[----:B------:R-:W-:Y:S02]  /*4270*/  @!P4 R2UR UR10, R10 ;  /* 0x000000000a0ac2ca */ /* 0x000fe400000e0000 */
[----:B------:R-:W-:Y:S11]  /*4280*/  @!P4 R2UR UR11, R11 ;  /* 0x000000000b0bc2ca */ /* 0x000ff600000e0000 */
[----:B------:R-:W-:Y:S02]  /*4290*/  @!UPT UIADD3 URZ, UPT, UPT, URZ, URZ, URZ ;  /* 0x000000fffffff290 */ /* 0x000fe4000fffe0ff */
[----:B------:R2:W-:Y:S01]  /*42a0*/  @!UP1 UTMALDG.3D [UR40], [UR10], desc[UR8] ;  /* 0x000008280a0095b4 */ /* 0x0005e20008011000 */
[----:B------:R3:W-:Y:S01]  /*42b0*/  @!P4 SYNCS.ARRIVE.TRANS64.RED.A0TR RZ, [UR7+0x30], R0 ;  /* 0x00003000ffffc9a7 */ /* 0x0007e20008300407 */
[----:B------:R-:W-:Y:S01]  /*42c0*/  SYNCS.ARRIVE.TRANS64.RED.A1T0 RZ, [UR21], RZ ;  /* 0x000000ffffff79a7 */ /* 0x000fe20008100415 */
[----:B---3--:R-:W-:Y:S01]  /*42d0*/  @!P4 IMAD.X R0, RZ, RZ, R33, P0 ;  /* 0x000000ffff00c224 */ /* 0x008fe200000e0621 */
[----:B------:R-:W3:Y:S02]  /*42e0*/  SYNCS.PHASECHK.TRANS64.TRYWAIT P2, [UR7+0x58], R12 ;  /* 0x0000580cff0075a7 */ /* 0x000ee40008041107 */
[----:B--23--:R-:W-:Y:S05]  /*42f0*/  @!P2 BRA `(.L_x_72) ;  /* 0x000000780028a947 */ /* 0x00cfea0003800000 */
.L_x_190:
[----:B------:R-:W-:Y:S01]  /*4300*/  @!P4 R2UR UR9, R9 ;  /* 0x000000000909c2ca */ /* 0x000fe200000e0000 */
[----:B------:R-:W-:Y:S01]  /*4310*/  VOTEU.ALL UP1, P4 ;  /* 0x0000000000ff7886 */ /* 0x000fe20002020000 */
[----:B------:R-:W-:Y:S01]  /*4320*/  @!P4 R2UR UR8, R0 ;  /* 0x000000000008c2ca */ /* 0x000fe200000e0000 */
[----:B------:R-:W-:Y:S01]  /*4330*/  @!P4 IMAD.MOV.U32 R0, RZ, RZ, 0x4000 ;  /* 0x00004000ff00c424 */ /* 0x000fe200078e00ff */
[----:B------:R-:W-:Y:S01]  /*4340*/  UMOV UR35, UR43 ;  /* 0x0000002b00237c82 */ /* 0x000fe20008000000 */
[----:B------:R-:W-:Y:S01]  /*4350*/  UMOV UR36, UR44 ;  /* 0x0000002c00247c82 */ /* 0x000fe20008000000 */
[----:B------:R-:W-:Y:S01]  /*4360*/  @!UP1 UIADD3 UR34, UPT, UPT, UR42, 0x20, URZ ;  /* 0x000000202a229890 */ /* 0x000fe2000fffe0ff */
[----:B------:R-:W-:Y:S01]  /*4370*/  @!P4 IADD3 R9, P0, PT, R32, 0x580, RZ ;  /* 0x000005802009c810 */ /* 0x000fe20007f1e0ff */
[----:B------:R-:W-:Y:S01]  /*4380*/  @!UP1 UIADD3 UR32, UPT, UPT, UR7, 0x4400, URZ ;  /* 0x0000440007209890 */ /* 0x000fe2000fffe0ff */
[----:B------:R-:W-:Y:S01]  /*4390*/  VOTEU.ALL UP1, P4 ;  /* 0x0000000000ff7886 */ /* 0x000fe20002020000 */
[----:B------:R-:W-:Y:S03]  /*43a0*/  UPRMT UR15, UR37, 0x654, UR33 ;  /* 0x00000654250f7896 */ /* 0x000fe60008000021 */
        /* <DEDUP_REMOVED lines=13> */
.L_x_192:
        /* <DEDUP_REMOVED lines=24> */
.L_x_194:
[----:B------:R-:W-:Y:S01]  /*4600*/  @!P4 R2UR UR9, R9 ;  /* 0x000000000909c2ca */ /* 0x000fe200000e0000 */
[----:B------:R-:W-:Y:S01]  /*4610*/  VOTEU.ALL UP1, P4 ;  /* 0x0000000000ff7886 */ /* 0x000fe20002020000 */
[----:B------:R-:W-:Y:S01]  /*4620*/  @!P4 R2UR UR8, R0 ;  /* 0x000000000008c2ca */ /* 0x000fe200000e0000 */
[----:B------:R-:W-:Y:S01]  /*4630*/  @!P4 IMAD.MOV.U32 R0, RZ, RZ, 0x4000 ;  /* 0x00004000ff00c424 */ /* 0x000fe200078e00ff */
[----:B------:R-:W-:Y:S01]  /*4640*/  UMOV UR19, UR43 ;  /* 0x0000002b00137c82 */ /* 0x000fe20008000000 */
[----:B------:R-:W-:Y:S01]  /*4650*/  UMOV UR20, UR44 ;  /* 0x0000002c00147c82 */ /* 0x000fe20008000000 */
[----:B------:R-:W-:Y:S01]  /*4660*/  @!UP1 UIADD3 UR18, UPT, UPT, UR42, 0x60, URZ ;  /* 0x000000602a129890 */ /* 0x000fe2000fffe0ff */
[----:B------:R-:W-:Y:S01]  /*4670*/  SHF.L.U32 R20, RZ, 0x1f, RZ ;  /* 0x0000001fff147819 */ /* 0x000fe200000006ff */
[----:B------:R-:W-:Y:S01]  /*4680*/  @!UP1 UIADD3 UR16, UPT, UPT, UR7, 0xc400, URZ ;  /* 0x0000c40007109890 */ /* 0x000fe2000fffe0ff */
[----:B------:R-:W-:Y:S01]  /*4690*/  @!P4 IADD3 R9, P0, PT, R32, 0x580, RZ ;  /* 0x000005802009c810 */ /* 0x000fe20007f1e0ff */
[----:B------:R-:W-:Y:S01]  /*46a0*/  VOTEU.ALL UP1, P4 ;  /* 0x0000000000ff7886 */ /* 0x000fe20002020000 */
[----:B------:R-:W-:Y:S02]  /*46b0*/  UPRMT UR13, UR37, 0x654, UR17 ;  /* 0x00000654250d7896 */ /* 0x000fe40008000011 */
        /* <DEDUP_REMOVED lines=13> */
.L_x_196:
[----:B------:R-:W-:Y:S01]  /*4790*/  @!P4 R2UR UR9, R9 ;  /* 0x000000000909c2ca */ /* 0x000fe200000e0000 */
[----:B------:R-:W-:Y:S01]  /*47a0*/  VOTEU.ALL UP1, P4 ;  /* 0x0000000000ff7886 */ /* 0x000fe20002020000 */
[----:B------:R-:W-:Y:S01]  /*47b0*/  @!P4 R2UR UR8, R0 ;  /* 0x000000000008c2ca */ /* 0x000fe200000e0000 */
[----:B------:R-:W-:Y:S01]  /*47c0*/  @!P4 IMAD.MOV.U32 R0, RZ, RZ, 0x4000 ;  /* 0x00004000ff00c424 */ /* 0x000fe200078e00ff */
[----:B------:R-:W-:Y:S01]  /*47d0*/  UMOV UR18, 0x0 ;  /* 0x0000000000127882 */ /* 0x000fe20000000000 */
[----:B------:R-:W-:Y:S01]  /*47e0*/  UMOV UR19, 0x10000000 ;  /* 0x1000000000137882 */ /* 0x000fe20000000000 */
[----:B------:R-:W-:Y:S01]  /*47f0*/  @!UP1 UIADD3 UR10, UPT, UPT, UR42, 0x80, URZ ;  /* 0x000000802a0a9890 */ /* 0x000fe2000fffe0ff */
[----:B------:R-:W-:Y:S01]  /*4800*/  @!P4 IADD3 R9, P0, PT, R32, 0x580, RZ ;  /* 0x000005802009c810 */ /* 0x000fe20007f1e0ff */
[----:B------:R-:W-:Y:S01]  /*4810*/  UMOV UR11, UR43 ;  /* 0x0000002b000b7c82 */ /* 0x000fe20008000000 */
[----:B------:R-:W-:Y:S04]  /*4820*/  UMOV UR12, UR44 ;  /* 0x0000002c000c7c82 */ /* 0x000fe80008000000 */
[----:B------:R-:W-:Y:S01]  /*4830*/  IMAD.U32 R10, RZ, RZ, UR9 ;  /* 0x00000009ff0a7e24 */ /* 0x000fe2000f8e00ff */
[----:B------:R-:W-:Y:S01]  /*4840*/  UMOV UR9, UR41 ;  /* 0x0000002900097c82 */ /* 0x000fe20008000000 */
[----:B------:R-:W-:Y:S01]  /*4850*/  IMAD.U32 R11, RZ, RZ, UR8 ;  /* 0x00000008ff0b7e24 */ /* 0x000fe2000f8e00ff */
[----:B------:R-:W-:Y:S02]  /*4860*/  @!UP1 UIADD3 UR8, UPT, UPT, UR7, 0x400, URZ ;  /* 0x0000040007089890 */ /* 0x000fe4000fffe0ff */
[----:B------:R-:W-:Y:S01]  /*4870*/  @!P4 R2UR UR22, R10 ;  /* 0x000000000a16c2ca */ /* 0x000fe200000e0000 */
[----:B------:R-:W-:Y:S01]  /*4880*/  VOTEU.ALL UP1, P4 ;  /* 0x0000000000ff7886 */ /* 0x000fe20002020000 */
        /* <DEDUP_REMOVED lines=8> */
.L_x_198:
        /* <DEDUP_REMOVED lines=9> */
[----:B------:R-:W-:Y:S03]  /*49a0*/  UMOV UR12, UR44 ;  /* 0x0000002c000c7c82 */ /* 0x000fe60008000000 */
[----:B------:R-:W-:Y:S02]  /*49b0*/  @!P4 IMAD.X R21, RZ, RZ, R33, P0 ;  /* 0x000000ffff15c224 */ /* 0x000fe400000e0621 */
        /* <DEDUP_REMOVED lines=11> */
[----:B------:R-:W3:Y:S02]  /*4a70*/  SYNCS.PHASECHK.TRANS64.TRYWAIT P2, [UR7+0x60], R20 ;  /* 0x00006014ff0075a7 */ /* 0x000ee40008041107 */
[----:B--23--:R-:W-:Y:S05]  /*4a80*/  @!P2 BRA `(.L_x_77) ;  /* 0x0000007000bca947 */ /* 0x00cfea0003800000 */
.L_x_200:
[----:B------:R-:W2:Y:S01]  /*4a90*/  LDC.64 R14, c[0x0][0xb10] ;  /* 0x0002c400ff0e7b82 */ /* 0x000ea20000000a00 */
[----:B------:R-:W-:Y:S01]  /*4aa0*/  @!P4 R2UR UR9, R31 ;  /* 0x000000001f09c2ca */ /* 0x000fe200000e0000 */
[----:B------:R-:W-:Y:S01]  /*4ab0*/  VOTEU.ALL UP1, P4 ;  /* 0x0000000000ff7886 */ /* 0x000fe20002020000 */
[----:B------:R-:W-:Y:S01]  /*4ac0*/  @!P4 R2UR UR8, R21 ;  /* 0x000000001508c2ca */ /* 0x000fe200000e0000 */
[----:B------:R-:W-:Y:S01]  /*4ad0*/  @!P4 IMAD.MOV.U32 R21, RZ, RZ, 0x4000 ;  /* 0x00004000ff15c424 */ /* 0x000fe200078e00ff */
[----:B------:R-:W-:Y:S03]  /*4ae0*/  UMOV UR18, 0x0 ;  /* 0x0000000000127882 */ /* 0x000fe60000000000 */
[----:B------:R-:W3:Y:S01]  /*4af0*/  LDC.64 R10, c[0x0][0xb18] ;  /* 0x0002c600ff0a7b82 */ /* 0x000ee20000000a00 */
[----:B------:R-:W-:Y:S01]  /*4b00*/  @!UP1 UIADD3 UR10, UPT, UPT, UR42, 0xc0, URZ ;  /* 0x000000c02a0a9890 */ /* 0x000fe2000fffe0ff */
[----:B------:R-:W-:Y:S01]  /*4b10*/  @P3 SHF.R.U32.HI R28, RZ, 0x10, R25 ;  /* 0x00000010ff1c3819 */ /* 0x000fe20000011619 */
[----:B------:R-:W-:Y:S01]  /*4b20*/  UMOV UR19, 0x10000000 ;  /* 0x1000000000137882 */ /* 0x000fe20000000000 */
[----:B------:R-:W-:Y:S01]  /*4b30*/  UMOV UR11, UR43 ;  /* 0x0000002b000b7c82 */ /* 0x000fe20008000000 */
[----:B------:R-:W-:Y:S03]  /*4b40*/  UMOV UR12, UR44 ;  /* 0x0000002c000c7c82 */ /* 0x000fe60008000000 */
[----:B------:R-:W5:Y:S01]  /*4b50*/  @!P1 LDC R0, c[0x0][0xb20] ;  /* 0x0002c800ff009b82 */ /* 0x000f620000000800 */
[----:B------:R-:W-:Y:S02]  /*4b60*/  VIADD R30, R30, 0x1 ;  /* 0x000000011e1e7836 */ /* 0x000fe40000000000 */
[----:B------:R-:W-:Y:S05]  /*4b70*/  IMAD.U32 R34, RZ, RZ, UR9 ;  /* 0x00000009ff227e24 */ /* 0x000fea000f8e00ff */
[----:B-1----:R-:W1:Y:S01]  /*4b80*/  @!P1 LDC R3, c[0x0][0xb0c] ;  /* 0x0002c300ff039b82 */ /* 0x002e620000000800 */
[----:B------:R-:W-:Y:S01]  /*4b90*/  IMAD.U32 R35, RZ, RZ, UR8 ;  /* 0x00000008ff237e24 */ /* 0x000fe2000f8e00ff */
[----:B------:R-:W-:Y:S01]  /*4ba0*/  @!UP1 UIADD3 UR8, UPT, UPT, UR7, 0x8400, URZ ;  /* 0x0000840007089890 */ /* 0x000fe2000fffe0ff */
[----:B------:R-:W-:Y:S01]  /*4bb0*/  @!P4 R2UR UR20, R34 ;  /* 0x000000002214c2ca */ /* 0x000fe200000e0000 */
[----:B------:R-:W-:Y:S02]  /*4bc0*/  VOTEU.ALL UP1, P4 ;  /* 0x0000000000ff7886 */ /* 0x000fe40002020000 */
[----:B------:R-:W-:Y:S01]  /*4bd0*/  @!P4 R2UR UR21, R35 ;  /* 0x000000002315c2ca */ /* 0x000fe200000e0000 */
[----:B------:R-:W-:Y:S11]  /*4be0*/  UMOV UR9, UR25 ;  /* 0x0000001900097c82 */ /* 0x000ff60008000000 */
[----:B------:R-:W-:Y:S01]  /*4bf0*/  @!UPT UIADD3 URZ, UPT, UPT, URZ, URZ, URZ ;  /* 0x000000fffffff290 */ /* 0x000fe2000fffe0ff */
[----:B------:R1:W-:Y:S01]  /*4c00*/  @!UP1 UTMALDG.3D [UR8], [UR20], desc[UR18] ;  /* 0x00001208140095b4 */ /* 0x0003e20008011000 */
[----:B------:R1:W-:Y:S02]  /*4c10*/  @!P4 SYNCS.ARRIVE.TRANS64.RED.A0TR RZ, [UR7+0x40], R21 ;  /* 0x00004015ffffc9a7 */ /* 0x0003e40008300407 */
[----:B-1----:R-:W-:Y:S01]  /*4c20*/  @!P1 ISETP.NE.AND P2, PT, R3, 0x1, PT ;  /* 0x000000010300980c */ /* 0x002fe20003f45270 */
[C---:B--2---:R-:W-:Y:S01]  /*4c30*/  @!P1 IMAD.HI.U32 R14, R13.reuse, R14, RZ ;  /* 0x0000000e0d0e9227 */ /* 0x044fe200078e00ff */
[----:B---3--:R-:W-:Y:S03]  /*4c40*/  @!P1 ISETP.NE.AND P0, PT, R10, 0x1, PT ;  /* 0x000000010a00980c */ /* 0x008fe60003f05270 */
[C---:B------:R-:W-:Y:S01]  /*4c50*/  @!P1 IMAD.HI.U32 R11, R8.reuse, R11, RZ ;  /* 0x0000000b080b9227 */ /* 0x040fe200078e00ff */
[----:B------:R-:W-:Y:S04]  /*4c60*/  @!P1 SHF.R.U32.HI R14, RZ, R15, R14 ;  /* 0x0000000fff0e9219 */ /* 0x000fe8000001160e */
[----:B-----5:R-:W-:Y:S01]  /*4c70*/  @!P1 SHF.R.U32.HI R9, RZ, R0, R11 ;  /* 0x00000000ff099219 */ /* 0x020fe2000001160b */
[----:B------:R-:W-:Y:S01]  /*4c80*/  SYNCS.ARRIVE.TRANS64.RED.A1T0 RZ, [UR14], RZ ;  /* 0x000000ffffff79a7 */ /* 0x000fe2000810040e */
[----:B------:R-:W-:Y:S02]  /*4c90*/  @!P1 SEL R14, R13, R14, !P2 ;  /* 0x0000000e0d0e9207 */ /* 0x000fe40005000000 */
[----:B------:R-:W-:Y:S01]  /*4ca0*/  @!P1 SEL R9, R8, R9, !P0 ;  /* 0x0000000908099207 */ /* 0x000fe20004000000 */
[----:B------:R-:W1:Y:S04]  /*4cb0*/  SYNCS.PHASECHK.TRANS64.TRYWAIT P5, [UR7+0x68], R20 ;  /* 0x00006814ff0075a7 */ /* 0x000e6800080a1107 */
[----:B------:R-:W-:Y:S02]  /*4cc0*/  @!P1 IMAD.IADD R0, R9, 0x1, -R14 ;  /* 0x0000000109009824 */ /* 0x000fe400078e0a0e */
[----:B------:R-:W-:Y:S02]  /*4cd0*/  @!P1 IMAD.IADD R9, R14, 0x1, -R9 ;  /* 0x000000010e099824 */ /* 0x000fe400078e0a09 */
[----:B------:R-:W-:Y:S02]  /*4ce0*/  @!P1 IMAD R13, R0, R3, R13 ;  /* 0x00000003000d9224 */ /* 0x000fe400078e020d */
[----:B------:R-:W-:Y:S01]  /*4cf0*/  @!P1 IMAD R8, R9, R10, R8 ;  /* 0x0000000a09089224 */ /* 0x000fe200078e0208 */
[----:B-1----:R-:W-:Y:S06]  /*4d00*/  @!P5 BRA `(.L_x_78) ;  /* 0x000000700034d947 */ /* 0x002fec0003800000 */
.L_x_202:
[----:B-1----:R-:W-:Y:S01]  /*4d10*/  @!P4 IADD3 R3, P0, PT, R32, 0x580, RZ ;  /* 0x000005802003c810 */ /* 0x002fe20007f1e0ff */
[----:B------:R-:W-:Y:S01]  /*4d20*/  VOTEU.ALL UP1, P4 ;  /* 0x0000000000ff7886 */ /* 0x000fe20002020000 */
[----:B------:R-:W-:Y:S01]  /*4d30*/  UMOV UR18, 0x0 ;  /* 0x0000000000127882 */ /* 0x000fe20000000000 */
[----:B------:R-:W-:Y:S01]  /*4d40*/  UMOV UR19, 0x10000000 ;  /* 0x1000000000137882 */ /* 0x000fe20000000000 */
[----:B------:R-:W-:Y:S01]  /*4d50*/  @!P4 R2UR UR9, R3 ;  /* 0x000000000309c2ca */ /* 0x000fe200000e0000 */
[----:B------:R-:W-:Y:S01]  /*4d60*/  @!P4 IMAD.X R0, RZ, RZ, R33, P0 ;  /* 0x000000ffff00c224 */ /* 0x000fe200000e0621 */
[----:B------:R-:W-:Y:S01]  /*4d70*/  @!UP1 UIADD3 UR10, UPT, UPT, UR42, 0xe0, URZ ;  /* 0x000000e02a0a9890 */ /* 0x000fe2000fffe0ff */
[----:B------:R-:W-:Y:S01]  /*4d80*/  ISETP.NE.AND P0, PT, R30, 0x2, PT ;  /* 0x000000021e00780c */ /* 0x000fe20003f05270 */
[----:B------:R-:W-:Y:S01]  /*4d90*/  UMOV UR11, UR43 ;  /* 0x0000002b000b7c82 */ /* 0x000fe20008000000 */
[----:B------:R-:W-:Y:S01]  /*4da0*/  UMOV UR12, UR44 ;  /* 0x0000002c000c7c82 */ /* 0x000fe20008000000 */
[----:B------:R-:W-:Y:S01]  /*4db0*/  @!P4 R2UR UR8, R0 ;  /* 0x000000000008c2ca */ /* 0x000fe200000e0000 */
[----:B------:R-:W-:Y:S01]  /*4dc0*/  IMAD.IADD R20, R8, 0x1, R49 ;  /* 0x0000000108147824 */ /* 0x000fe200078e0231 */
[----:B------:R-:W-:Y:S01]  /*4dd0*/  @P3 R2UR UR44, R28 ;  /* 0x000000001c2c32ca */ /* 0x000fe200000e0000 */
[----:B------:R-:W-:Y:S01]  /*4de0*/  IMAD.IADD R21, R13, 0x1, R114 ;  /* 0x000000010d157824 */ /* 0x000fe200078e0272 */
[----:B------:R-:W-:Y:S02]  /*4df0*/  SEL R0, RZ, 0x1, P0 ;  /* 0x00000001ff007807 */ /* 0x000fe40000000000 */
[----:B------:R-:W-:Y:S01]  /*4e00*/  SEL R30, R30, RZ, P0 ;  /* 0x000000ff1e1e7207 */ /* 0x000fe20000000000 */
[----:B------:R-:W-:Y:S01]  /*4e10*/  IMAD.U32 R10, RZ, RZ, UR9 ;  /* 0x00000009ff0a7e24 */ /* 0x000fe2000f8e00ff */
[----:B------:R-:W-:Y:S01]  /*4e20*/  UMOV UR9, UR17 ;  /* 0x0000001100097c82 */ /* 0x000fe20008000000 */
[----:B------:R-:W-:Y:S03]  /*4e30*/  LOP3.LUT R29, R29, R0, RZ, 0x3c, !PT ;  /* 0x000000001d1d7212 */ /* 0x000fe600078e3cff */
[----:B------:R-:W-:Y:S01]  /*4e40*/  @!P4 R2UR UR14, R10 ;  /* 0x000000000a0ec2ca */ /* 0x000fe200000e0000 */
[----:B------:R-:W-:Y:S01]  /*4e50*/  IMAD.U32 R11, RZ, RZ, UR8 ;  /* 0x00000008ff0b7e24 */ /* 0x000fe2000f8e00ff */
[----:B------:R-:W-:Y:S01]  /*4e60*/  @!UP1 UIADD3 UR8, UPT, UPT, UR7, 0xc400, URZ ;  /* 0x0000c40007089890 */ /* 0x000fe2000fffe0ff */
[----:B------:R-:W-:Y:S03]  /*4e70*/  VOTEU.ALL UP1, P4 ;  /* 0x0000000000ff7886 */ /* 0x000fe60002020000 */
[----:B------:R-:W-:Y:S11]  /*4e80*/  @!P4 R2UR UR15, R11 ;  /* 0x000000000b0fc2ca */ /* 0x000ff600000e0000 */
[----:B------:R-:W-:Y:S02]  /*4e90*/  @!UPT UIADD3 URZ, UPT, UPT, URZ, URZ, URZ ;  /* 0x000000fffffff290 */ /* 0x000fe4000fffe0ff */
[----:B------:R2:W-:Y:S01]  /*4ea0*/  @!UP1 UTMALDG.3D [UR8], [UR14], desc[UR18] ;  /* 0x000012080e0095b4 */ /* 0x0005e20008011000 */
[----:B------:R2:W-:Y:S01]  /*4eb0*/  @!P4 SYNCS.ARRIVE.TRANS64.RED.A0TR RZ, [UR7+0x48], R23 ;  /* 0x00004817ffffc9a7 */ /* 0x0005e20008300407 */
[----:B------:R-:W-:Y:S01]  /*4ec0*/  UPLOP3.LUT UP1, UPT, UPT, UPT, UPT, 0x80, 0x8 ;  /* 0x000000000008789c */ /* 0x000fe20003f2f070 */
[----:B------:R-:W-:Y:S01]  /*4ed0*/  SYNCS.ARRIVE.TRANS64.RED.A1T0 RZ, [UR13], RZ ;  /* 0x000000ffffff79a7 */ /* 0x000fe2000810040d */
[----:B------:R-:W-:Y:S09]  /*4ee0*/  @P3 BRA `(.L_x_79) ;  /* 0xffffffec00103947 */ /* 0x000ff2000383ffff */
[----:B------:R-:W1:Y:S02]  /*4ef0*/  SYNCS.PHASECHK.TRANS64.TRYWAIT P0, [UR7+0x50], R12 ;  /* 0x0000500cff0075a7 */ /* 0x000e640008001107 */
[----:B-1----:R-:W-:Y:S05]  /*4f00*/  @!P0 BRA `(.L_x_80) ;  /* 0x0000006c00cc8947 */ /* 0x002fea0003800000 */
.L_x_204:
[----:B------:R-:W3:Y:S02]  /*4f10*/  SYNCS.PHASECHK.TRANS64.TRYWAIT P0, [UR7+0x58], R12 ;  /* 0x0000580cff0075a7 */ /* 0x000ee40008001107 */
[----:B---3--:R-:W-:Y:S05]  /*4f20*/  @!P0 BRA `(.L_x_81) ;  /* 0x0000006c00dc8947 */ /* 0x008fea0003800000 */
.L_x_206:
[----:B------:R-:W3:Y:S01]  /*4f30*/  SYNCS.PHASECHK.TRANS64.TRYWAIT P0, [UR7+0x60], R12 ;  /* 0x0000600cff0075a7 */ /* 0x000ee20008001107 */
[----:B------:R-:W-:Y:S01]  /*4f40*/  HFMA2 R0, -RZ, RZ, 0, 5.9604644775390625e-08 ;  /* 0x00000001ff007431 */ /* 0x000fe200000001ff */
[----:B---3--:R-:W-:Y:S06]  /*4f50*/  @!P0 BRA `(.L_x_82) ;  /* 0x0000006c00e88947 */ /* 0x008fec0003800000 */
.L_x_208:
[----:B------:R-:W-:Y:S02]  /*4f60*/  MOV R2, UR7 ;  /* 0x0000000700027c02 */ /* 0x000fe40008000f00 */
[----:B-1----:R-:W-:-:S07]  /*4f70*/  SHF.L.U32 R3, R0, 0x1f, RZ ;  /* 0x0000001f00037819 */ /* 0x002fce00000006ff */
.L_x_83:
[----:B-1----:R1:W3:Y:S02]  /*4f80*/  SYNCS.PHASECHK.TRANS64.TRYWAIT P0, [R2+URZ+0x68], R3 ;  /* 0x00006803020075a7 */ /* 0x0022e400080011ff */
[----:B---3--:R-:W-:Y:S05]  /*4f90*/  @!P0 NANOSLEEP.SYNCS 0x989680 ;  /* 0x009896800000895d */ /* 0x008fea0003900000 */
[----:B------:R-:W3:Y:S02]  /*4fa0*/  @!P0 SYNCS.PHASECHK.TRANS64 P0, [R2+URZ+0x68], R3 ;  /* 0x00006803020085a7 */ /* 0x000ee400080010ff */
[----:B--23--:R-:W-:Y:S05]  /*4fb0*/  @P0 EXIT ;  /* 0x000000000000094d */ /* 0x00cfea0003800000 */
[----:B------:R-:W-:Y:S05]  /*4fc0*/  BRA `(.L_x_83) ;  /* 0xfffffffc00ec7947 */ /* 0x000fea000383ffff */
.L_x_64:
[----:B------:R-:W-:-:S06]  /*4fd0*/  UISETP.GE.AND UP1, UPT, UR8, 0x4, UPT ;  /* 0x000000040800788c */ /* 0x000fcc000bf26270 */
[----:B------:R-:W-:-:S13]  /*4fe0*/  PLOP3.LUT P0, PT, PT, PT, UP1, 0x80, 0x8 ;  /* 0x000000000008781c */ /* 0x000fda0003f0f018 */
[----:B------:R-:W-:Y:S05]  /*4ff0*/  @!P0 EXIT ;  /* 0x000000000000894d */ /* 0x000fea0003800000 */
[----:B------:R-:W-:Y:S01]  /*5000*/  BAR.SYNC.DEFER_BLOCKING 0x6, 0xa0 ;  /* 0x0182800000007b1d */ /* 0x000fe20000010000 */
[C---:B------:R-:W-:Y:S01]  /*5010*/  IMAD.SHL.U32 R3, R127.reuse, 0x20, RZ ;  /* 0x000000207f037824 */ /* 0x040fe200078e00ff */
[C---:B------:R-:W-:Y:S01]  /*5020*/  LOP3.LUT R119, R127.reuse, 0x1, RZ, 0xc0, !PT ;  /* 0x000000017f777812 */ /* 0x040fe200078ec0ff */
[C---:B------:R-:W-:Y:S02]  /*5030*/  IMAD.U32 R47, R127.reuse, 0x10000, RZ ;  /* 0x000100007f2f7824 */ /* 0x040fe400078e00ff */
[----:B------:R-:W-:Y:S01]  /*5040*/  IMAD.SHL.U32 R118, R127, 0x4, RZ ;  /* 0x000000047f767824 */ /* 0x000fe200078e00ff */
[----:B------:R-:W-:Y:S02]  /*5050*/  UMOV UR36, 0x400 ;  /* 0x0000040000247882 */ /* 0x000fe40000000000 */
[----:B------:R-:W1:Y:S01]  /*5060*/  LDC R117, c[0x0][0x370] ;  /* 0x0000dc00ff757b82 */ /* 0x000e620000000800 */
[----:B------:R-:W-:Y:S01]  /*5070*/  ULEA UR36, UR37, UR36, 0x18 ;  /* 0x0000002425247291 */ /* 0x000fe2000f8ec0ff */
[----:B------:R-:W-:Y:S01]  /*5080*/  ISETP.NE.U32.AND P0, PT, R119, 0x1, PT ;  /* 0x000000017700780c */ /* 0x000fe20003f05070 */
[----:B------:R-:W-:Y:S01]  /*5090*/  IMAD.MOV.U32 R126, RZ, RZ, 0x2 ;  /* 0x00000002ff7e7424 */ /* 0x000fe200078e00ff */
[----:B------:R-:W-:Y:S01]  /*50a0*/  LOP3.LUT R5, R3, 0xe0, RZ, 0xc0, !PT ;  /* 0x000000e003057812 */ /* 0x000fe200078ec0ff */
[----:B------:R-:W-:Y:S01]  /*50b0*/  UIADD3 UR4, UPT, UPT, UR36, 0x400, URZ ;  /* 0x0000040024047890 */ /* 0x000fe2000fffe0ff */
[----:B------:R-:W-:Y:S01]  /*50c0*/  LOP3.LUT R47, R47, 0x600000, RZ, 0xc0, !PT ;  /* 0x006000002f2f7812 */ /* 0x000fe200078ec0ff */
[----:B------:R-:W-:Y:S01]  /*50d0*/  IMAD.MOV.U32 R125, RZ, RZ, 0x4 ;  /* 0x00000004ff7d7424 */ /* 0x000fe200078e00ff */
[----:B------:R-:W2:Y:S01]  /*50e0*/  LDC R42, c[0x0][0xb0c] ;  /* 0x0002c300ff2a7b82 */ /* 0x000ea20000000800 */
[----:B------:R-:W-:Y:S01]  /*50f0*/  R2P PR, R127, 0x6 ;  /* 0x000000067f007804 */ /* 0x000fe20000000000 */
[----:B------:R-:W-:Y:S01]  /*5100*/  IMAD.MOV.U32 R44, RZ, RZ, RZ ;  /* 0x000000ffff2c7224 */ /* 0x000fe200078e00ff */
[----:B------:R-:W-:Y:S01]  /*5110*/  LOP3.LUT R118, R5, 0x1c, R118, 0xf8, !PT ;  /* 0x0000001c05767812 */ /* 0x000fe200078ef876 */
[----:B------:R-:W-:Y:S01]  /*5120*/  IMAD.MOV.U32 R124, RZ, RZ, RZ ;  /* 0x000000ffff7c7224 */ /* 0x000fe200078e00ff */
[----:B------:R-:W-:Y:S01]  /*5130*/  P2R R2, PR, RZ, 0x1 ;  /* 0x00000001ff027803 */ /* 0x000fe20000000000 */
[----:B------:R-:W-:Y:S01]  /*5140*/  IMAD.MOV.U32 R130, RZ, RZ, RZ ;  /* 0x000000ffff827224 */ /* 0x000fe200078e00ff */
[----:B------:R-:W-:Y:S01]  /*5150*/  LOP3.LUT R118, R118, 0xf00, R3, 0xf8, !PT ;  /* 0x00000f0076767812 */ /* 0x000fe200078ef803 */
[----:B------:R-:W4:Y:S01]  /*5160*/  LDC R115, c[0x0][0xb20] ;  /* 0x0002c800ff737b82 */ /* 0x000f220000000800 */
[----:B------:R-:W3:Y:S01]  /*5170*/  LDS R0, [UR36+0x110] ;  /* 0x00011024ff007984 */ /* 0x000ee20008000800 */
[----:B------:R-:W-:Y:S01]  /*5180*/  LOP3.LUT R127, R127, 0x60, RZ, 0xc0, !PT ;  /* 0x000000607f7f7812 */ /* 0x000fe200078ec0ff */
[----:B------:R-:W-:Y:S01]  /*5190*/  IMAD.MOV.U32 R123, RZ, RZ, RZ ;  /* 0x000000ffff7b7224 */ /* 0x000fe200078e00ff */
[----:B------:R-:W-:Y:S01]  /*51a0*/  SEL R126, R126, 0xfffffffe, !P1 ;  /* 0xfffffffe7e7e7807 */ /* 0x000fe20004800000 */
[----:B------:R-:W-:Y:S01]  /*51b0*/  IMAD.U32 R121, RZ, RZ, UR4 ;  /* 0x00000004ff797e24 */ /* 0x000fe2000f8e00ff */
[----:B------:R-:W-:Y:S01]  /*51c0*/  SEL R125, R125, 0xfffffffc, !P2 ;  /* 0xfffffffc7d7d7807 */ /* 0x000fe20005000000 */
[----:B------:R-:W1:Y:S01]  /*51d0*/  LDCU.64 UR52, c[0x0][0x348] ;  /* 0x00006900ff3477ac */ /* 0x000e620008000a00 */
[----:B------:R-:W1:Y:S01]  /*51e0*/  LDC R41, c[0x0][0xb30] ;  /* 0x0002cc00ff297b82 */ /* 0x000e620000000800 */
[----:B------:R-:W1:Y:S01]  /*51f0*/  LDCU.64 UR38, c[0x0][0x888] ;  /* 0x00011100ff2677ac */ /* 0x000e620008000a00 */
[----:B------:R-:W1:Y:S06]  /*5200*/  LDCU.64 UR46, c[0x0][0x890] ;  /* 0x00011200ff2e77ac */ /* 0x000e6c0008000a00 */
[----:B------:R-:W1:Y:S01]  /*5210*/  LDC.64 R112, c[0x0][0xb10] ;  /* 0x0002c400ff707b82 */ /* 0x000e620000000a00 */
[----:B------:R-:W-:Y:S01]  /*5220*/  UMOV UR45, URZ ;  /* 0x000000ff002d7c82 */ /* 0x000fe20008000000 */
[----:B------:R-:W-:-:S06]  /*5230*/  UMOV UR51, URZ ;  /* 0x000000ff00337c82 */ /* 0x000fcc0008000000 */
[----:B------:R-:W1:Y:S08]  /*5240*/  LDC.64 R38, c[0x0][0xb18] ;  /* 0x0002c600ff267b82 */ /* 0x000e700000000a00 */
[----:B------:R-:W1:Y:S08]  /*5250*/  LDC.64 R36, c[0x0][0xb28] ;  /* 0x0002ca00ff247b82 */ /* 0x000e700000000a00 */
[----:B------:R-:W1:Y:S01]  /*5260*/  LDC.64 R110, c[0x0][0x8b0] ;  /* 0x00022c00ff6e7b82 */ /* 0x000e620000000a00 */
[----:B---3--:R-:W-:-:S07]  /*5270*/  IMAD.IADD R47, R0, 0x1, R47 ;  /* 0x00000001002f7824 */ /* 0x008fce00078e022f */
[----:B------:R-:W3:Y:S08]  /*5280*/  LDC.64 R108, c[0x0][0x8a8] ;  /* 0x00022a00ff6c7b82 */ /* 0x000ef00000000a00 */
[----:B--2-4-:R-:W1:Y:S02]  /*5290*/  LDC R116, c[0x0][0x374] ;  /* 0x0000dd00ff747b82 */ /* 0x014e640000000800 */
.L_x_159:
[C---:B------:R-:W-:Y:S02]  /*52a0*/  LEA R0, R130.reuse, UR36, 0x3 ;  /* 0x0000002482007c11 */ /* 0x040fe4000f8e18ff */
[----:B------:R-:W-:Y:S02]  /*52b0*/  SHF.L.U32 R3, R123, 0x1f, RZ ;  /* 0x0000001f7b037819 */ /* 0x000fe400000006ff */
[----:B------:R-:W-:Y:S02]  /*52c0*/  LEA R16, R130, UR36, 0x4 ;  /* 0x0000002482107c11 */ /* 0x000fe4000f8e20ff */
[----:B------:R-:W2:Y:S02]  /*52d0*/  SYNCS.PHASECHK.TRANS64.TRYWAIT P0, [R0+URZ+0x80], R3 ;  /* 0x00008003000075a7 */ /* 0x000ea400080011ff */
[----:B--2---:R-:W-:Y:S05]  /*52e0*/  @!P0 BRA `(.L_x_84) ;  /* 0x0000006c001c8947 */ /* 0x004fea0003800000 */
.L_x_209:
[----:B------:R-:W4:Y:S01]  /*52f0*/  LDC.64 R12, c[0x0][0xb10] ;  /* 0x0002c400ff0c7b82 */ /* 0x000f220000000a00 */
[----:B------:R-:W3:Y:S01]  /*5300*/  LDS.128 R16, [R16+0xf0] ;  /* 0x0000f00010107984 */ /* 0x000ee20000000c00 */
[----:B-1----:R-:W-:Y:S01]  /*5310*/  ISETP.NE.AND P1, PT, R41, 0x1, PT ;  /* 0x000000012900780c */ /* 0x002fe20003f25270 */
[----:B--2---:R-:W-:Y:S01]  /*5320*/  VIADD R0, R0, 0x90 ;  /* 0x0000009000007836 */ /* 0x004fe20000000000 */
[----:B------:R-:W-:Y:S04]  /*5330*/  ISETP.GE.AND P0, PT, R40, 0x1, PT ;  /* 0x000000012800780c */ /* 0x000fe80003f06270 */
[----:B------:R-:W1:Y:S01]  /*5340*/  LDC.64 R10, c[0x0][0xb18] ;  /* 0x0002c600ff0a7b82 */ /* 0x000e620000000a00 */
[----:B------:R-:W-:Y:S01]  /*5350*/  PRMT R0, RZ, 0x654, R0 ;  /* 0x00000654ff007816 */ /* 0x000fe20000000000 */
[----:B------:R-:W-:Y:S01]  /*5360*/  @!PT LDS RZ, [RZ] ;  /* 0x00000000fffff984 */ /* 0x000fe20000000800 */
[----:B------:R-:W-:Y:S01]  /*5370*/  @!PT LDS RZ, [RZ] ;  /* 0x00000000fffff984 */ /* 0x000fe20000000800 */
[----:B------:R-:W-:Y:S01]  /*5380*/  @!PT LDS RZ, [RZ] ;  /* 0x00000000fffff984 */ /* 0x000fe20000000800 */
[----:B------:R-:W-:Y:S01]  /*5390*/  @!PT LDS RZ, [RZ] ;  /* 0x00000000fffff984 */ /* 0x000fe20000000800 */
[----:B------:R2:W-:Y:S06]  /*53a0*/  MEMBAR.ALL.CTA ;  /* 0x0000000000007992 */ /* 0x0005ec0000008000 */
[----:B--2---:R-:W2:Y:S01]  /*53b0*/  FENCE.VIEW.ASYNC.S ;  /* 0x00000000000073c6 */ /* 0x004ea20000000000 */
[----:B------:R-:W1:Y:S08]  /*53c0*/  @!P1 LDC R14, c[0x0][0xb20] ;  /* 0x0002c800ff0e9b82 */ /* 0x000e700000000800 */
[----:B------:R-:W1:Y:S01]  /*53d0*/  @!P1 LDC R9, c[0x0][0xb0c] ;  /* 0x0002c300ff099b82 */ /* 0x000e620000000800 */
[----:B--2---:R2:W-:Y:S01]  /*53e0*/  SYNCS.ARRIVE.TRANS64.RED.A1T0 RZ, [R0+URZ], RZ ;  /* 0x000000ff00ff79a7 */ /* 0x0045e200081004ff */
[----:B---3--:R-:W-:Y:S04]  /*53f0*/  LOP3.LUT P4, RZ, R18, 0x1, RZ, 0xc0, !PT ;  /* 0x0000000112ff7812 */ /* 0x008fe8000788c0ff */
[----:B------:R-:W-:Y:S09]  /*5400*/  P2R R128, PR, RZ, 0x10 ;  /* 0x00000010ff807803 */ /* 0x000ff20000000000 */
[----:B------:R-:W-:Y:S02]  /*5410*/  @P4 MOV R45, R16 ;  /* 0x00000010002d4202 */ /* 0x000fe40000000f00 */
[----:B------:R-:W-:Y:S01]  /*5420*/  @P4 LOP3.LUT R43, R17, 0xffff, RZ, 0xc0, !PT ;  /* 0x0000ffff112b4812 */ /* 0x000fe200078ec0ff */
[----:B--2-4-:R-:W-:Y:S06]  /*5430*/  @!P0 BRA `(.L_x_85) ;  /* 0x0000000000a48947 */ /* 0x014fec0003800000 */
[----:B------:R-:W-:Y:S01]  /*5440*/  IMAD.HI.U32 R24, R116, R39, RZ ;  /* 0x0000002774187227 */ /* 0x000fe200078e00ff */
[----:B------:R-:W-:Y:S02]  /*5450*/  ISETP.NE.AND P0, PT, R38, 0x1, PT ;  /* 0x000000012600780c */ /* 0x000fe40003f05270 */
[----:B------:R-:W-:Y:S01]  /*5460*/  ISETP.NE.AND P2, PT, R40, 0x1, PT ;  /* 0x000000012800780c */ /* 0x000fe20003f45270 */
[-C--:B------:R-:W-:Y:S01]  /*5470*/  IMAD.HI.U32 R22, R117, R112.reuse, RZ ;  /* 0x0000007075167227 */ /* 0x080fe200078e00ff */
[----:B------:R-:W-:Y:S02]  /*5480*/  SHF.R.U32.HI R23, RZ, R115, R24 ;  /* 0x00000073ff177219 */ /* 0x000fe40000011618 */
[----:B------:R-:W-:Y:S01]  /*5490*/  ISETP.NE.AND P3, PT, R42, 0x1, PT ;  /* 0x000000012a00780c */ /* 0x000fe20003f65270 */
[----:B------:R-:W-:Y:S01]  /*54a0*/  IMAD.HI.U32 R28, R43, R39, RZ ;  /* 0x000000272b1c7227 */ /* 0x000fe200078e00ff */
[----:B------:R-:W-:Y:S02]  /*54b0*/  SHF.R.U32.HI R22, RZ, R113, R22 ;  /* 0x00000071ff167219 */ /* 0x000fe40000011616 */
[----:B------:R-:W-:Y:S01]  /*54c0*/  SEL R3, R116, R23, !P0 ;  /* 0x0000001774037207 */ /* 0x000fe20004000000 */
[----:B------:R-:W-:Y:S01]  /*54d0*/  IMAD.HI.U32 R26, R45, R112, RZ ;  /* 0x000000702d1a7227 */ /* 0x000fe200078e00ff */
[----:B------:R-:W-:Y:S03]  /*54e0*/  SEL R7, R117, R22, !P3 ;  /* 0x0000001675077207 */ /* 0x000fe60005800000 */
[-C--:B------:R-:W-:Y:S01]  /*54f0*/  IMAD.HI.U32 R22, R3, R36.reuse, RZ ;  /* 0x0000002403167227 */ /* 0x080fe200078e00ff */
[----:B------:R-:W-:Y:S03]  /*5500*/  SHF.R.U32.HI R26, RZ, R113, R26 ;  /* 0x00000071ff1a7219 */ /* 0x000fe6000001161a */
[----:B------:R-:W-:Y:S01]  /*5510*/  IMAD.HI.U32 R24, R7, R36, RZ ;  /* 0x0000002407187227 */ /* 0x000fe200078e00ff */
[----:B------:R-:W-:Y:S02]  /*5520*/  @P2 SHF.R.U32.HI R3, RZ, R37, R22 ;  /* 0x00000025ff032219 */ /* 0x000fe40000011616 */
[----:B------:R-:W-:Y:S02]  /*5530*/  SHF.R.U32.HI R22, RZ, R115, R28 ;  /* 0x00000073ff167219 */ /* 0x000fe4000001161c */
[----:B------:R-:W-:Y:S01]  /*5540*/  @P2 SHF.R.U32.HI R7, RZ, R37, R24 ;  /* 0x00000025ff072219 */ /* 0x000fe20000011618 */
[C---:B------:R-:W-:Y:S01]  /*5550*/  IMAD R2, R40.reuse, R3, RZ ;  /* 0x0000000328027224 */ /* 0x040fe200078e02ff */
[----:B------:R-:W-:Y:S02]  /*5560*/  SEL R5, R43, R22, !P0 ;  /* 0x000000162b057207 */ /* 0x000fe40004000000 */
[----:B------:R-:W-:Y:S01]  /*5570*/  SEL R3, R45, R26, !P3 ;  /* 0x0000001a2d037207 */ /* 0x000fe20005800000 */
[----:B------:R-:W-:Y:S01]  /*5580*/  IMAD R4, R40, R7, RZ ;  /* 0x0000000728047224 */ /* 0x000fe200078e02ff */
[C---:B------:R-:W-:Y:S01]  /*5590*/  ISETP.GE.AND P0, PT, R5.reuse, R2, PT ;  /* 0x000000020500720c */ /* 0x040fe20003f06270 */
[----:B------:R-:W-:Y:S03]  /*55a0*/  IMAD.HI.U32 R6, R5, R36, RZ ;  /* 0x0000002405067227 */ /* 0x000fe600078e00ff */
[----:B------:R-:W-:Y:S01]  /*55b0*/  ISETP.GE.OR P0, PT, R3, R4, P0 ;  /* 0x000000040300720c */ /* 0x000fe20000706670 */
[----:B------:R-:W-:Y:S01]  /*55c0*/  IMAD.MOV R4, RZ, RZ, -R3 ;  /* 0x000000ffff047224 */ /* 0x000fe200078e0a03 */
[-C--:B------:R-:W-:Y:S03]  /*55d0*/  SHF.R.U32.HI R6, RZ, R37.reuse, R6 ;  /* 0x00000025ff067219 */ /* 0x080fe60000011606 */
[----:B------:R-:W-:Y:S01]  /*55e0*/  IMAD R45, R42, R4, R45 ;  /* 0x000000042a2d7224 */ /* 0x000fe200078e022d */
[----:B------:R-:W-:Y:S05]  /*55f0*/  SEL R15, R5, R6, !P2 ;  /* 0x00000006050f7207 */ /* 0x000fea0005000000 */
[----:B------:R-:W-:Y:S02]  /*5600*/  IMAD.MOV R6, RZ, RZ, -R15 ;  /* 0x000000ffff067224 */ /* 0x000fe400078e0a0f */
[C---:B------:R-:W-:Y:S04]  /*5610*/  @!P0 IMAD.HI.U32 R2, R3.reuse, R36, RZ ;  /* 0x0000002403028227 */ /* 0x040fe800078e00ff */
[----:B------:R-:W-:Y:S01]  /*5620*/  IMAD R6, R40, R6, R5 ;  /* 0x0000000628067224 */ /* 0x000fe200078e0205 */
[----:B------:R-:W-:Y:S04]  /*5630*/  @!P0 SHF.R.U32.HI R2, RZ, R37, R2 ;  /* 0x00000025ff028219 */ /* 0x000fe80000011602 */
[----:B------:R-:W-:Y:S02]  /*5640*/  @!P0 SEL R0, R3, R2, !P2 ;  /* 0x0000000203008207 */ /* 0x000fe40005000000 */
[----:B------:R-:W-:Y:S02]  /*5650*/  IADD3 R2, PT, PT, -R5, RZ, RZ ;  /* 0x000000ff05027210 */ /* 0x000fe40007ffe1ff */
[----:B------:R-:W-:Y:S01]  /*5660*/  @!P0 IADD3 R8, PT, PT, R15, -R0, RZ ;  /* 0x800000000f088210 */ /* 0x000fe20007ffe0ff */
[----:B------:R-:W-:Y:S02]  /*5670*/  @!P0 IMAD R0, R7, R6, R0 ;  /* 0x0000000607008224 */ /* 0x000fe400078e0200 */
[----:B------:R-:W-:Y:S02]  /*5680*/  IMAD R43, R38, R2, R43 ;  /* 0x00000002262b7224 */ /* 0x000fe400078e022b */
[----:B------:R-:W-:Y:S02]  /*5690*/  @!P0 IMAD R5, R8, R40, R3 ;  /* 0x0000002808058224 */ /* 0x000fe400078e0203 */
[----:B------:R-:W-:Y:S04]  /*56a0*/  @!P0 IMAD.MOV.U32 R3, RZ, RZ, R0 ;  /* 0x000000ffff038224 */ /* 0x000fe800078e0000 */
[----:B------:R-:W-:Y:S02]  /*56b0*/  IMAD R45, R3, R42, R45 ;  /* 0x0000002a032d7224 */ /* 0x000fe400078e022d */
[----:B------:R-:W-:Y:S07]  /*56c0*/  IMAD R43, R5, R38, R43 ;  /* 0x00000026052b7224 */ /* 0x000fee00078e022b */
.L_x_85:
[----:B-1----:R-:W-:Y:S01]  /*56d0*/  @!P1 ISETP.NE.AND P0, PT, R10, 0x1, PT ;  /* 0x000000010a00980c */ /* 0x002fe20003f05270 */
[----:B------:R-:W-:Y:S01]  /*56e0*/  @!P1 IMAD.HI.U32 R3, R43, R11, RZ ;  /* 0x0000000b2b039227 */ /* 0x000fe200078e00ff */
[----:B------:R-:W-:Y:S01]  /*56f0*/  R2UR UR42, R21 ;  /* 0x00000000152a72ca */ /* 0x000fe200000e0000 */
[----:B------:R-:W-:Y:S01]  /*5700*/  BSSY.RECONVERGENT B6, `(.L_x_86) ;  /* 0x0000031000067945 */ /* 0x000fe20003800200 */
[----:B------:R-:W-:Y:S01]  /*5710*/  R2UR UR41, R20 ;  /* 0x00000000142972ca */ /* 0x000fe200000e0000 */
[----:B------:R-:W-:Y:S01]  /*5720*/  @!P1 IMAD.HI.U32 R0, R45, R12, RZ ;  /* 0x0000000c2d009227 */ /* 0x000fe200078e00ff */
[----:B------:R-:W-:Y:S02]  /*5730*/  @!P1 SHF.R.U32.HI R2, RZ, R14, R3 ;  /* 0x0000000eff029219 */ /* 0x000fe40000011603 */
[----:B------:R-:W-:Y:S01]  /*5740*/  @!P1 ISETP.NE.AND P2, PT, R9, 0x1, PT ;  /* 0x000000010900980c */ /* 0x000fe20003f45270 */
[----:B------:R-:W-:Y:S01]  /*5750*/  VIADD R130, R130, 0x1 ;  /* 0x0000000182827836 */ /* 0x000fe20000000000 */
[----:B------:R-:W-:Y:S02]  /*5760*/  @!P1 SEL R2, R43, R2, !P0 ;  /* 0x000000022b029207 */ /* 0x000fe40004000000 */
[----:B------:R-:W-:Y:S02]  /*5770*/  @!P1 SHF.R.U32.HI R0, RZ, R13, R0 ;  /* 0x0000000dff009219 */ /* 0x000fe40000011600 */
[----:B------:R-:W-:Y:S01]  /*5780*/  LOP3.LUT P0, RZ, R121, 0x3f0, RZ, 0xc0, !PT ;  /* 0x000003f079ff7812 */ /* 0x000fe2000780c0ff */
[----:B------:R-:W-:Y:S01]  /*5790*/  USHF.L.U32 UR42, UR42, 0x7, URZ ;  /* 0x000000072a2a7899 */ /* 0x000fe200080006ff */
[----:B------:R-:W-:Y:S01]  /*57a0*/  @!P1 SEL R3, R45, R0, !P2 ;  /* 0x000000002d039207 */ /* 0x000fe20005000000 */
[----:B------:R-:W-:Y:S01]  /*57b0*/  USHF.L.U32 UR41, UR41, 0x8, URZ ;  /* 0x0000000829297899 */ /* 0x000fe200080006ff */
[----:B------:R-:W-:Y:S03]  /*57c0*/  @P4 SHF.R.U32.HI R122, RZ, 0x10, R17 ;  /* 0x00000010ff7a4819 */ /* 0x000fe60000011611 */
[----:B------:R-:W-:Y:S02]  /*57d0*/  @!P1 IMAD.IADD R0, R2, 0x1, -R3 ;  /* 0x0000000102009824 */ /* 0x000fe400078e0a03 */
[----:B------:R-:W-:Y:S02]  /*57e0*/  @!P1 IMAD.IADD R2, R3, 0x1, -R2 ;  /* 0x0000000103029824 */ /* 0x000fe400078e0a02 */
[----:B------:R-:W-:Y:S02]  /*57f0*/  @!P1 IMAD R45, R0, R9, R45 ;  /* 0x00000009002d9224 */ /* 0x000fe400078e022d */
[----:B------:R-:W-:Y:S01]  /*5800*/  @!P1 IMAD R43, R2, R10, R43 ;  /* 0x0000000a022b9224 */ /* 0x000fe200078e022b */
[----:B------:R-:W-:Y:S06]  /*5810*/  @!P0 BRA `(.L_x_87) ;  /* 0x00000000007c8947 */ /* 0x000fec0003800000 */
[----:B------:R-:W1:Y:S01]  /*5820*/  LDCU.64 UR8, c[0x4][0x80] ;  /* 0x01001000ff0877ac */ /* 0x000e620008000a00 */
[----:B------:R-:W-:Y:S01]  /*5830*/  MOV R2, 0x0 ;  /* 0x0000000000027802 */ /* 0x000fe20000000f00 */
[----:B------:R-:W-:Y:S02]  /*5840*/  HFMA2 R12, -RZ, RZ, 0, 5.9604644775390625e-08 ;  /* 0x00000001ff0c7431 */ /* 0x000fe400000001ff */
[----:B------:R-:W-:Y:S01]  /*5850*/  IMAD.MOV.U32 R8, RZ, RZ, 0x70 ;  /* 0x00000070ff087424 */ /* 0x000fe200078e00ff */
[----:B------:R2:W3:Y:S01]  /*5860*/  LDC.64 R14, c[0x4][R2] ;  /* 0x01000000020e7b82 */ /* 0x0004e20000000a00 */
[----:B------:R-:W4:Y:S01]  /*5870*/  LDCU.64 UR6, c[0x4][0x88] ;  /* 0x01001100ff0677ac */ /* 0x000f220008000a00 */
[----:B------:R-:W-:Y:S01]  /*5880*/  IMAD.MOV.U32 R13, RZ, RZ, RZ ;  /* 0x000000ffff0d7224 */ /* 0x000fe200078e00ff */
[----:B------:R-:W2:Y:S01]  /*5890*/  LDCU.64 UR4, c[0x4][0x8] ;  /* 0x01000100ff0477ac */ /* 0x000ea20008000a00 */
[----:B-1----:R-:W-:Y:S01]  /*58a0*/  MOV R5, UR9 ;  /* 0x0000000900057c02 */ /* 0x002fe20008000f00 */
[----:B------:R-:W-:Y:S01]  /*58b0*/  IMAD.U32 R4, RZ, RZ, UR8 ;  /* 0x00000008ff047e24 */ /* 0x000fe2000f8e00ff */
[----:B----4-:R-:W-:Y:S01]  /*58c0*/  MOV R7, UR7 ;  /* 0x0000000700077c02 */ /* 0x010fe20008000f00 */
[----:B------:R-:W-:Y:S01]  /*58d0*/  IMAD.U32 R6, RZ, RZ, UR6 ;  /* 0x00000006ff067e24 */ /* 0x000fe2000f8e00ff */
[----:B--2---:R-:W-:Y:S01]  /*58e0*/  MOV R11, UR5 ;  /* 0x00000005000b7c02 */ /* 0x004fe20008000f00 */
[----:B------:R-:W-:Y:S02]  /*58f0*/  IMAD.U32 R10, RZ, RZ, UR4 ;  /* 0x00000004ff0a7e24 */ /* 0x000fe4000f8e00ff */
[----:B------:R-:W-:Y:S07]  /*5900*/  LEPC R20, `(.L_x_88) ;  /* 0x000000001014794e */ /* 0x000fee0000000000 */
[----:B---3-5:R-:W-:Y:S05]  /*5910*/  CALL.ABS.NOINC R14 ;  /* 0x000000000e007343 */ /* 0x028fea0003c00000 */
.L_x_88:
[----:B------:R-:W1:Y:S01]  /*5920*/  LDCU.64 UR8, c[0x4][0x80] ;  /* 0x01001000ff0877ac */ /* 0x000e620008000a00 */
[----:B------:R-:W2:Y:S01]  /*5930*/  LDC.64 R2, c[0x4][R2] ;  /* 0x0100000002027b82 */ /* 0x000ea20000000a00 */
[----:B------:R-:W-:Y:S02]  /*5940*/  HFMA2 R12, -RZ, RZ, 0, 5.9604644775390625e-08 ;  /* 0x00000001ff0c7431 */ /* 0x000fe400000001ff */
[----:B------:R-:W-:Y:S02]  /*5950*/  IMAD.MOV.U32 R8, RZ, RZ, 0x70 ;  /* 0x00000070ff087424 */ /* 0x000fe400078e00ff */
[----:B------:R-:W-:Y:S01]  /*5960*/  IMAD.MOV.U32 R13, RZ, RZ, RZ ;  /* 0x000000ffff0d7224 */ /* 0x000fe200078e00ff */
[----:B------:R-:W3:Y:S01]  /*5970*/  LDCU.64 UR6, c[0x4][0x88] ;  /* 0x01001100ff0677ac */ /* 0x000ee20008000a00 */
[----:B------:R-:W4:Y:S01]  /*5980*/  LDCU.64 UR4, c[0x4][0x8] ;  /* 0x01000100ff0477ac */ /* 0x000f220008000a00 */
[----:B-1----:R-:W-:Y:S02]  /*5990*/  MOV R4, UR8 ;  /* 0x0000000800047c02 */ /* 0x002fe40008000f00 */
[----:B------:R-:W-:Y:S02]  /*59a0*/  MOV R5, UR9 ;  /* 0x0000000900057c02 */ /* 0x000fe40008000f00 */
[----:B---3--:R-:W-:Y:S01]  /*59b0*/  MOV R7, UR7 ;  /* 0x0000000700077c02 */ /* 0x008fe20008000f00 */
[----:B------:R-:W-:Y:S01]  /*59c0*/  IMAD.U32 R6, RZ, RZ, UR6 ;  /* 0x00000006ff067e24 */ /* 0x000fe2000f8e00ff */
[----:B----4-:R-:W-:Y:S01]  /*59d0*/  MOV R11, UR5 ;  /* 0x00000005000b7c02 */ /* 0x010fe20008000f00 */
[----:B------:R-:W-:Y:S02]  /*59e0*/  IMAD.U32 R10, RZ, RZ, UR4 ;  /* 0x00000004ff0a7e24 */ /* 0x000fe4000f8e00ff */
[----:B------:R-:W-:Y:S07]  /*59f0*/  LEPC R20, `(.L_x_87) ;  /* 0x000000001014794e */ /* 0x000fee0000000000 */
[----:B--2---:R-:W-:Y:S05]  /*5a00*/  CALL.ABS.NOINC R2 ;  /* 0x0000000002007343 */ /* 0x004fea0003c00000 */
.L_x_87:
[----:B------:R-:W-:Y:S05]  /*5a10*/  BSYNC.RECONVERGENT B6 ;  /* 0x0000000000067941 */ /* 0x000fea0003800200 */
.L_x_86:
[----:B------:R-:W-:Y:S01]  /*5a20*/  ISETP.NE.U32.AND P4, PT, R110, RZ, PT ;  /* 0x000000ff6e00720c */ /* 0x000fe20003f85070 */
[----:B------:R-:W-:Y:S01]  /*5a30*/  UISETP.NE.AND UP2, UPT, UR50, URZ, UPT ;  /* 0x000000ff3200728c */ /* 0x000fe2000bf45270 */
[----:B------:R-:W-:Y:S01]  /*5a40*/  ISETP.NE.U32.AND P2, PT, RZ, UR38, PT ;  /* 0x00000026ff007c0c */ /* 0x000fe2000bf45070 */
[----:B------:R-:W-:Y:S01]  /*5a50*/  UISETP.NE.U32.AND UP1, UPT, UR46, URZ, UPT ;  /* 0x000000ff2e00728c */ /* 0x000fe2000bf25070 */
[----:B------:R-:W-:Y:S01]  /*5a60*/  ISETP.NE.AND.EX P4, PT, R111, RZ, PT, P4 ;  /* 0x000000ff6f00720c */ /* 0x000fe20003f85340 */
[----:B------:R-:W-:Y:S01]  /*5a70*/  UPLOP3.LUT UP0, UPT, UPT, UPT, UPT, 0x40, 0x4 ;  /* 0x000000000004789c */ /* 0x000fe20003f0e870 */
[----:B------:R-:W-:Y:S01]  /*5a80*/  ISETP.NE.AND.EX P2, PT, RZ, UR39, PT, P2 ;  /* 0x00000027ff007c0c */ /* 0x000fe2000bf45320 */
[----:B------:R-:W-:Y:S01]  /*5a90*/  UISETP.NE.AND.EX UP1, UPT, UR47, URZ, UPT, UP1 ;  /* 0x000000ff2f00728c */ /* 0x000fe2000bf25310 */
[----:B------:R-:W-:Y:S04]  /*5aa0*/  PLOP3.LUT P1, PT, PT, PT, UP2, 0x80, 0x8 ;  /* 0x000000000008781c */ /* 0x000fe80003f2f028 */
[----:B------:R-:W-:Y:S06]  /*5ab0*/  @UP2 UPLOP3.LUT UP0, UPT, UPT, UPT, UP1, 0x80, 0x8 ;  /* 0x000000000008289c */ /* 0x000fec0003f0f010 */
[----:B------:R-:W-:Y:S01]  /*5ac0*/  PLOP3.LUT P0, PT, PT, PT, UP0, 0x80, 0x8 ;  /* 0x000000000008781c */ /* 0x000fe20003f0f008 */
[----:B------:R-:W-:Y:S01]  /*5ad0*/  @!UPT UIADD3 URZ, UPT, UPT, URZ, URZ, URZ ;  /* 0x000000fffffff290 */ /* 0x000fe2000fffe0ff */
[----:B------:R-:W-:Y:S11]  /*5ae0*/  BRA.U !UP1, `(.L_x_89) ;  /* 0x0000000109387547 */ /* 0x000ff6000b800000 */
[----:B------:R-:W-:Y:S01]  /*5af0*/  UISETP.NE.U32.AND UP0, UPT, UR38, URZ, UPT ;  /* 0x000000ff2600728c */ /* 0x000fe2000bf05070 */
[----:B------:R-:W-:Y:S02]  /*5b00*/  HFMA2 R0, -RZ, RZ, 0, 5.9604644775390625e-08 ;  /* 0x00000001ff007431 */ /* 0x000fe400000001ff */
[----:B------:R-:W-:Y:S01]  /*5b10*/  IMAD.MOV.U32 R51, RZ, RZ, 0x1 ;  /* 0x00000001ff337424 */ /* 0x000fe200078e00ff */
[----:B------:R-:W-:Y:S06]  /*5b20*/  UISETP.NE.AND.EX UP0, UPT, UR39, URZ, UPT, UP0 ;  /* 0x000000ff2700728c */ /* 0x000fec000bf05300 */
[----:B------:R-:W-:Y:S05]  /*5b30*/  PLOP3.LUT P3, PT, PT, PT, UP0, 0x80, 0x8 ;  /* 0x000000000008781c */ /* 0x000fea0003f6f008 */
[----:B------:R-:W1:Y:S01]  /*5b40*/  @UP0 LDCU.64 UR6, c[0x0][0x888] ;  /* 0x00011100ff0607ac */ /* 0x000e620008000a00 */
[----:B------:R-:W-:Y:S07]  /*5b50*/  @UP0 UIMAD UR4, UR44, UR46, URZ ;  /* 0x0000002e2c0402a4 */ /* 0x000fee000f8e02ff */
[----:B------:R-:W-:Y:S01]  /*5b60*/  @!P3 PRMT R51, R0, 0x7610, R51 ;  /* 0x000076100033b816 */ /* 0x000fe20000000033 */
[----:B-1----:R-:W-:Y:S03]  /*5b70*/  @UP0 UIMAD.WIDE UR6, UR4, 0x4, UR6 ;  /* 0x00000004040608a5 */ /* 0x002fe6000f8e0206 */
[----:B------:R-:W1:Y:S03]  /*5b80*/  @!UP0 LDCU UR4, c[0x0][0x880] ;  /* 0x00011000ff0487ac */ /* 0x000e660008000800 */
[----:B------:R-:W-:Y:S01]  /*5b90*/  IMAD.U32 R2, RZ, RZ, UR6 ;  /* 0x00000006ff027e24 */ /* 0x000fe2000f8e00ff */
[----:B------:R-:W-:Y:S05]  /*5ba0*/  MOV R3, UR7 ;  /* 0x0000000700037c02 */ /* 0x000fea0008000f00 */
[----:B-----5:R2:W5:Y:S02]  /*5bb0*/  @P3 LDG.E R50, desc[UR48][R2.64] ;  /* 0x0000003002323981 */ /* 0x020564000c1e1900 */
[----:B-12---:R-:W-:Y:S02]  /*5bc0*/  @!P3 IMAD.U32 R50, RZ, RZ, UR4 ;  /* 0x00000004ff32be24 */ /* 0x006fe4000f8e00ff */
.L_x_89:
[----:B------:R-:W-:Y:S05]  /*5bd0*/  @!P4 BRA `(.L_x_90) ;  /* 0x000000000020c947 */ /* 0x000fea0003800000 */
[----:B------:R-:W-:Y:S04]  /*5be0*/  ISETP.NE.U32.AND P3, PT, R108, RZ, PT ;  /* 0x000000ff6c00720c */ /* 0x000fe80003f65070 */
[----:B------:R-:W-:Y:S11]  /*5bf0*/  ISETP.NE.AND.EX P3, PT, R109, RZ, PT, P3 ;  /* 0x000000ff6d00720c */ /* 0x000ff60003f65330 */
[----:B------:R-:W-:Y:S02]  /*5c00*/  @!UPT UIADD3 URZ, UPT, UPT, URZ, URZ, URZ ;  /* 0x000000fffffff290 */ /* 0x000fe4000fffe0ff */
[----:B------:R-:W1:Y:S01]  /*5c10*/  @P3 LDC.64 R2, c[0x0][0x8a8] ;  /* 0x00022a00ff023b82 */ /* 0x000e620000000a00 */
[----:B------:R-:W-:Y:S04]  /*5c20*/  @P3 IMAD R0, R110, UR44, RZ ;  /* 0x0000002c6e003c24 */ /* 0x000fe8000f8e02ff */
[----:B-1----:R-:W-:Y:S05]  /*5c30*/  @P3 IMAD.WIDE R2, R0, 0x4, R2 ;  /* 0x0000000400023825 */ /* 0x002fea00078e0202 */
[----:B-----5:R1:W5:Y:S02]  /*5c40*/  @P3 LDG.E R46, desc[UR48][R2.64] ;  /* 0x00000030022e3981 */ /* 0x020364000c1e1900 */
[----:B-1----:R-:W2:Y:S02]  /*5c50*/  @!P3 LDC R46, c[0x0][0x8a0] ;  /* 0x00022800ff2ebb82 */ /* 0x002ea40000000800 */
.L_x_90:
[----:B-----5:R-:W-:Y:S01]  /*5c60*/  FSETP.NEU.AND P3, PT, R50, RZ, PT ;  /* 0x000000ff3200720b */ /* 0x020fe20003f6d000 */
[----:B------:R-:W-:Y:S01]  /*5c70*/  IMAD.SHL.U32 R139, R118, 0x4, RZ ;  /* 0x00000004768b7824 */ /* 0x000fe200078e00ff */
[----:B------:R-:W-:Y:S01]  /*5c80*/  SEL R5, RZ, 0xffffffff, P2 ;  /* 0xffffffffff057807 */ /* 0x000fe20001000000 */
[----:B------:R-:W-:Y:S01]  /*5c90*/  IMAD.SHL.U32 R141, R125, 0x10, RZ ;  /* 0x000000107d8d7824 */ /* 0x000fe200078e00ff */
[----:B------:R-:W-:Y:S01]  /*5ca0*/  @P1 LOP3.LUT P2, RZ, R51, 0xff, RZ, 0xc0, !PT ;  /* 0x000000ff33ff1812 */ /* 0x000fe2000784c0ff */
[----:B------:R-:W-:Y:S01]  /*5cb0*/  VIADD R138, R139, UR36 ;  /* 0x000000248b8a7c36 */ /* 0x000fe20008000000 */
[----:B------:R-:W-:Y:S01]  /*5cc0*/  @P1 SEL R0, RZ, 0xffffffff, P3 ;  /* 0xffffffffff001807 */ /* 0x000fe20001800000 */
[----:B------:R-:W-:Y:S01]  /*5cd0*/  IMAD.MOV.U32 R145, RZ, RZ, -0x10 ;  /* 0xfffffff0ff917424 */ /* 0x000fe200078e00ff */
[----:B------:R-:W-:Y:S01]  /*5ce0*/  LEA R140, R44, UR36, 0x3 ;  /* 0x000000242c8c7c11 */ /* 0x000fe2000f8e18ff */
[----:B------:R-:W-:Y:S01]  /*5cf0*/  IMAD.SHL.U32 R143, R126, 0x10, RZ ;  /* 0x000000107e8f7824 */ /* 0x000fe200078e00ff */
[----:B------:R-:W-:Y:S01]  /*5d00*/  @P0 SEL R0, R5, R0, !P2 ;  /* 0x0000000005000207 */ /* 0x000fe20005000000 */
[----:B------:R-:W-:Y:S01]  /*5d10*/  IMAD.IADD R134, R138, 0x1, R141 ;  /* 0x000000018a867824 */ /* 0x000fe200078e028d */
[----:B------:R-:W-:Y:S01]  /*5d20*/  SHF.L.U32 R3, R124, 0x1f, RZ ;  /* 0x0000001f7c037819 */ /* 0x000fe200000006ff */
[----:B------:R-:W-:Y:S01]  /*5d30*/  IMAD.IADD R137, R138, 0x1, R143 ;  /* 0x000000018a897824 */ /* 0x000fe200078e028f */
[----:B------:R-:W-:Y:S01]  /*5d40*/  @P1 LOP3.LUT R0, R0, 0x1, RZ, 0xc0, !PT ;  /* 0x0000000100001812 */ /* 0x000fe200078ec0ff */
[--C-:B------:R-:W-:Y:S01]  /*5d50*/  IMAD.IADD R132, R143, 0x1, R134.reuse ;  /* 0x000000018f847824 */ /* 0x100fe200078e0286 */
[----:B------:R-:W-:Y:S01]  /*5d60*/  PLOP3.LUT P2, PT, PT, PT, UP1, 0x80, 0x8 ;  /* 0x000000000008781c */ /* 0x000fe20003f4f018 */
[----:B------:R-:W-:Y:S01]  /*5d70*/  BSSY B1, `(.L_x_91) ;  /* 0x0000049000017945 */ /* 0x000fe20003800000 */
[----:B------:R-:W-:Y:S01]  /*5d80*/  ISETP.NE.U32.OR P4, PT, R0, 0x1, !P1 ;  /* 0x000000010000780c */ /* 0x000fe20004f85470 */
[----:B------:R-:W-:Y:S01]  /*5d90*/  IMAD.MOV.U32 R144, RZ, RZ, 0x1 ;  /* 0x00000001ff907424 */ /* 0x000fe200078e00ff */
[----:B------:R-:W-:Y:S01]  /*5da0*/  SEL R0, RZ, 0xffffffff, P3 ;  /* 0xffffffffff007807 */ /* 0x000fe20001800000 */
[----:B------:R-:W-:Y:S01]  /*5db0*/  IMAD R48, R44, 0x100, R47 ;  /* 0x000001002c307824 */ /* 0x000fe200078e022f */
[----:B------:R-:W-:Y:S01]  /*5dc0*/  LOP3.LUT P3, R129, R51, 0xff, RZ, 0xc0, !PT ;  /* 0x000000ff33817812 */ /* 0x000fe2000786c0ff */
[----:B------:R-:W-:Y:S01]  /*5dd0*/  IMAD.MOV.U32 R142, RZ, RZ, RZ ;  /* 0x000000ffff8e7224 */ /* 0x000fe200078e00ff */
[----:B------:R-:W-:Y:S02]  /*5de0*/  P2R R136, PR, RZ, 0x10 ;  /* 0x00000010ff887803 */ /* 0x000fe40000000000 */
[----:B------:R-:W-:Y:S02]  /*5df0*/  CS2R R106, SRZ ;  /* 0x00000000006a7805 */ /* 0x000fe4000001ff00 */
[----:B------:R-:W-:Y:S02]  /*5e00*/  CS2R R104, SRZ ;  /* 0x0000000000687805 */ /* 0x000fe4000001ff00 */
[----:B------:R-:W-:Y:S02]  /*5e10*/  CS2R R102, SRZ ;  /* 0x0000000000667805 */ /* 0x000fe4000001ff00 */
[----:B------:R-:W-:Y:S02]  /*5e20*/  CS2R R100, SRZ ;  /* 0x0000000000647805 */ /* 0x000fe4000001ff00 */
[----:B------:R-:W-:Y:S02]  /*5e30*/  @P2 SEL R0, R5, R0, !P3 ;  /* 0x0000000005002207 */ /* 0x000fe40005800000 */
[----:B------:R-:W-:Y:S02]  /*5e40*/  CS2R R98, SRZ ;  /* 0x0000000000627805 */ /* 0x000fe4000001ff00 */
[----:B------:R-:W-:Y:S02]  /*5e50*/  @P4 SHF.L.U32 R2, RZ, 0x1f, RZ ;  /* 0x0000001fff024819 */ /* 0x000fe400000006ff */
[----:B------:R-:W-:Y:S02]  /*5e60*/  CS2R R96, SRZ ;  /* 0x0000000000607805 */ /* 0x000fe4000001ff00 */
[----:B------:R-:W-:Y:S02]  /*5e70*/  LOP3.LUT R0, R0, 0x1, RZ, 0xc0, !PT ;  /* 0x0000000100007812 */ /* 0x000fe400078ec0ff */
[----:B------:R-:W-:Y:S01]  /*5e80*/  CS2R R94, SRZ ;  /* 0x00000000005e7805 */ /* 0x000fe2000001ff00 */
[----:B------:R-:W1:Y:S01]  /*5e90*/  @P4 SYNCS.PHASECHK.TRANS64.TRYWAIT P1, [UR36+0x30], R2 ;  /* 0x00003002ff0045a7 */ /* 0x000e620008021124 */
[----:B------:R-:W-:Y:S02]  /*5ea0*/  CS2R R92, SRZ ;  /* 0x00000000005c7805 */ /* 0x000fe4000001ff00 */
[----:B------:R-:W-:Y:S02]  /*5eb0*/  ISETP.NE.U32.AND P2, PT, R0, 0x1, PT ;  /* 0x000000010000780c */ /* 0x000fe40003f45070 */
[----:B------:R-:W-:Y:S02]  /*5ec0*/  CS2R R90, SRZ ;  /* 0x00000000005a7805 */ /* 0x000fe4000001ff00 */
[----:B------:R-:W-:Y:S02]  /*5ed0*/  CS2R R88, SRZ ;  /* 0x0000000000587805 */ /* 0x000fe4000001ff00 */
[----:B------:R-:W-:Y:S02]  /*5ee0*/  CS2R R86, SRZ ;  /* 0x0000000000567805 */ /* 0x000fe4000001ff00 */
[----:B------:R-:W-:Y:S02]  /*5ef0*/  P2R R146, PR, RZ, 0x4 ;  /* 0x00000004ff927803 */ /* 0x000fe40000000000 */
[----:B------:R-:W-:Y:S02]  /*5f00*/  CS2R R84, SRZ ;  /* 0x0000000000547805 */ /* 0x000fe4000001ff00 */
[----:B------:R-:W-:Y:S02]  /*5f10*/  ISETP.NE.U32.AND P2, PT, R119, 0x1, PT ;  /* 0x000000017700780c */ /* 0x000fe40003f45070 */
[----:B------:R-:W-:Y:S02]  /*5f20*/  CS2R R82, SRZ ;  /* 0x0000000000527805 */ /* 0x000fe4000001ff00 */
[----:B------:R-:W-:Y:S02]  /*5f30*/  CS2R R80, SRZ ;  /* 0x0000000000507805 */ /* 0x000fe4000001ff00 */
[----:B------:R-:W-:Y:S02]  /*5f40*/  CS2R R78, SRZ ;  /* 0x00000000004e7805 */ /* 0x000fe4000001ff00 */
[----:B------:R-:W-:Y:S02]  /*5f50*/  SEL R145, R145, 0x10, !P2 ;  /* 0x0000001091917807 */ /* 0x000fe40005000000 */
[----:B------:R-:W-:Y:S01]  /*5f60*/  CS2R R76, SRZ ;  /* 0x00000000004c7805 */ /* 0x000fe2000001ff00 */
[----:B------:R3:W4:Y:S02]  /*5f70*/  SYNCS.PHASECHK.TRANS64.TRYWAIT P0, [R140+URZ+0xa0], R3 ;  /* 0x0000a0038c0075a7 */ /* 0x00072400080011ff */
[----:B------:R-:W-:Y:S02]  /*5f80*/  IMAD.IADD R138, R138, 0x1, R145 ;  /* 0x000000018a8a7824 */ /* 0x000fe400078e0291 */
[C---:B------:R-:W-:Y:S02]  /*5f90*/  IMAD.IADD R135, R145.reuse, 0x1, R137 ;  /* 0x0000000191877824 */ /* 0x040fe400078e0289 */
[C---:B------:R-:W-:Y:S02]  /*5fa0*/  IMAD.IADD R133, R145.reuse, 0x1, R134 ;  /* 0x0000000191857824 */ /* 0x040fe400078e0286 */
[----:B------:R-:W-:Y:S01]  /*5fb0*/  IMAD.IADD R131, R145, 0x1, R132 ;  /* 0x0000000191837824 */ /* 0x000fe200078e0284 */
[----:B-1----:R-:W-:Y:S01]  /*5fc0*/  @P4 SEL R144, RZ, 0x1, !P1 ;  /* 0x00000001ff904807 */ /* 0x002fe20004800000 */
[----:B---3--:R-:W-:Y:S06]  /*5fd0*/  @!P4 BRA `(.L_x_92) ;  /* 0x000000000088c947 */ /* 0x008fec0003800000 */
[----:B------:R-:W-:Y:S01]  /*5fe0*/  IMAD.MOV.U32 R106, RZ, RZ, RZ ;  /* 0x000000ffff6a7224 */ /* 0x000fe200078e00ff */
[----:B------:R-:W-:Y:S01]  /*5ff0*/  ISETP.NE.AND P1, PT, R144, RZ, PT ;  /* 0x000000ff9000720c */ /* 0x000fe20003f25270 */
[----:B------:R-:W-:Y:S01]  /*6000*/  BSSY B0, `(.L_x_93) ;  /* 0x0000014000007945 */ /* 0x000fe20003800000 */
[----:B------:R-:W-:Y:S02]  /*6010*/  CS2R R78, SRZ ;  /* 0x00000000004e7805 */ /* 0x000fe4000001ff00 */
        /* <DEDUP_REMOVED lines=13> */
[----:B------:R-:W-:Y:S01]  /*60f0*/  CS2R R104, SRZ ;  /* 0x0000000000687805 */ /* 0x000fe2000001ff00 */
[----:B------:R-:W-:Y:S06]  /*6100*/  @P1 BRA `(.L_x_94) ;  /* 0x00000000000c1947 */ /* 0x000fec0003800000 */
[----:B------:R-:W-:Y:S04]  /*6110*/  SHF.L.U32 R5, RZ, 0x1f, RZ ;  /* 0x0000001fff057819 */ /* 0x000fe800000006ff */
[----:B------:R-:W1:Y:S02]  /*6120*/  SYNCS.PHASECHK.TRANS64.TRYWAIT P1, [UR36+0x30], R5 ;  /* 0x00003005ff0075a7 */ /* 0x000e640008021124 */
[----:B-1----:R-:W-:Y:S05]  /*6130*/  @!P1 BRA `(.L_x_95) ;  /* 0x0000005c009c9947 */ /* 0x002fea0003800000 */
.L_x_94:
[----:B------:R-:W-:Y:S05]  /*6140*/  BSYNC B0 ;  /* 0x0000000000007941 */ /* 0x000fea0003800000 */
.L_x_93:
[----:B------:R-:W-:Y:S01]  /*6150*/  ISETP.NE.AND P1, PT, R146, RZ, PT ;  /* 0x000000ff9200720c */ /* 0x000fe20003f25270 */
[----:B------:R-:W-:Y:S11]  /*6160*/  HFMA2 R142, -RZ, RZ, 0, 5.9604644775390625e-08 ;  /* 0x00000001ff8e7431 */ /* 0x000ff600000001ff */
[----:B------:R-:W-:Y:S01]  /*6170*/  @!UPT UIADD3 URZ, UPT, UPT, URZ, URZ, URZ ;  /* 0x000000fffffff290 */ /* 0x000fe2000fffe0ff */
[----:B------:R3:W1:Y:S04]  /*6180*/  @P1 LDS.128 R76, [R139+UR36+0x400] ;  /* 0x000400248b4c1984 */ /* 0x0006680008000c00 */
[----:B------:R3:W1:Y:S04]  /*6190*/  @P1 LDS.128 R80, [R138+0x400] ;  /* 0x000400008a501984 */ /* 0x0006680000000c00 */
[----:B------:R3:W1:Y:S04]  /*61a0*/  @P1 LDS.128 R84, [R137+0x400] ;  /* 0x0004000089541984 */ /* 0x0006680000000c00 */
[----:B------:R3:W1:Y:S04]  /*61b0*/  @P1 LDS.128 R88, [R135+0x400] ;  /* 0x0004000087581984 */ /* 0x0006680000000c00 */
[----:B------:R3:W1:Y:S04]  /*61c0*/  @P1 LDS.128 R92, [R134+0x400] ;  /* 0x00040000865c1984 */ /* 0x0006680000000c00 */
[----:B------:R3:W1:Y:S04]  /*61d0*/  @P1 LDS.128 R96, [R133+0x400] ;  /* 0x0004000085601984 */ /* 0x0006680000000c00 */
[----:B------:R3:W1:Y:S04]  /*61e0*/  @P1 LDS.128 R100, [R132+0x400] ;  /* 0x0004000084641984 */ /* 0x0006680000000c00 */
[----:B------:R3:W1:Y:S02]  /*61f0*/  @P1 LDS.128 R104, [R131+0x400] ;  /* 0x0004000083681984 */ /* 0x0006640000000c00 */
.L_x_92:
[----:B------:R-:W-:Y:S05]  /*6200*/  BSYNC B1 ;  /* 0x0000000000017941 */ /* 0x000fea0003800000 */
.L_x_91:
[----:B-1----:R-:W-:Y:S04]  /*6210*/  SHF.R.U32.HI R5, RZ, 0x15, R48 ;  /* 0x00000015ff057819 */ /* 0x002fe80000011630 */
[----:B------:R-:W-:Y:S01]  /*6220*/  LOP3.LUT P1, RZ, R5, 0x3, R120, 0x48, !PT ;  /* 0x0000000305ff7812 */ /* 0x000fe20007824878 */
[----:B------:R-:W-:Y:S01]  /*6230*/  @!UPT UIADD3 URZ, UPT, UPT, URZ, URZ, URZ ;  /* 0x000000fffffff290 */ /* 0x000fe2000fffe0ff */
[----:B----4-:R-:W-:Y:S11]  /*6240*/  @P0 BRA `(.L_x_96) ;  /* 0x0000000000080947 */ /* 0x010ff60003800000 */
[----:B------:R-:W1:Y:S02]  /*6250*/  SYNCS.PHASECHK.TRANS64.TRYWAIT P0, [R140+URZ+0xa0], R3 ;  /* 0x0000a0038c0075a7 */ /* 0x000e6400080011ff */
[----:B-1----:R-:W-:Y:S05]  /*6260*/  @!P0 BRA `(.L_x_97) ;  /* 0x0000005c00688947 */ /* 0x002fea0003800000 */
.L_x_96:
[----:B------:R-:W-:Y:S05]  /*6270*/  @!P1 BRA `(.L_x_98) ;  /* 0x0000000000409947 */ /* 0x000fea0003800000 */
[----:B------:R-:W4:Y:S01]  /*6280*/  LDCU.64 UR8, c[0x4][0x70] ;  /* 0x01000e00ff0877ac */ /* 0x000f220008000a00 */
[----:B-1----:R-:W-:Y:S01]  /*6290*/  MOV R3, 0x0 ;  /* 0x0000000000037802 */ /* 0x002fe20000000f00 */
[----:B------:R-:W-:Y:S02]  /*62a0*/  HFMA2 R12, -RZ, RZ, 0, 5.9604644775390625e-08 ;  /* 0x00000001ff0c7431 */ /* 0x000fe400000001ff */
[----:B------:R-:W-:Y:S02]  /*62b0*/  IMAD.MOV.U32 R8, RZ, RZ, 0x192 ;  /* 0x00000192ff087424 */ /* 0x000fe400078e00ff */
[----:B------:R-:W-:Y:S01]  /*62c0*/  IMAD.MOV.U32 R13, RZ, RZ, RZ ;  /* 0x000000ffff0d7224 */ /* 0x000fe200078e00ff */
[----:B------:R-:W1:Y:S01]  /*62d0*/  LDCU.64 UR6, c[0x4][0x78] ;  /* 0x01000f00ff0677ac */ /* 0x000e620008000a00 */
[----:B------:R-:W2:Y:S01]  /*62e0*/  LDC.64 R2, c[0x4][R3] ;  /* 0x0100000003027b82 */ /* 0x000ea20000000a00 */
[----:B------:R-:W5:Y:S01]  /*62f0*/  LDCU.64 UR4, c[0x4][0x10] ;  /* 0x01000200ff0477ac */ /* 0x000f620008000a00 */
[----:B----4-:R-:W-:Y:S01]  /*6300*/  MOV R5, UR9 ;  /* 0x0000000900057c02 */ /* 0x010fe20008000f00 */
[----:B------:R-:W-:Y:S01]  /*6310*/  IMAD.U32 R4, RZ, RZ, UR8 ;  /* 0x00000008ff047e24 */ /* 0x000fe2000f8e00ff */
[----:B-1----:R-:W-:Y:S01]  /*6320*/  MOV R7, UR7 ;  /* 0x0000000700077c02 */ /* 0x002fe20008000f00 */
[----:B------:R-:W-:Y:S01]  /*6330*/  IMAD.U32 R6, RZ, RZ, UR6 ;  /* 0x00000006ff067e24 */ /* 0x000fe2000f8e00ff */
[----:B-----5:R-:W-:Y:S01]  /*6340*/  MOV R11, UR5 ;  /* 0x00000005000b7c02 */ /* 0x020fe20008000f00 */
[----:B------:R-:W-:Y:S02]  /*6350*/  IMAD.U32 R10, RZ, RZ, UR4 ;  /* 0x00000004ff0a7e24 */ /* 0x000fe4000f8e00ff */
[----:B------:R-:W-:Y:S07]  /*6360*/  LEPC R20, `(.L_x_98) ;  /* 0x000000001014794e */ /* 0x000fee0000000000 */
[----:B--23--:R-:W-:Y:S05]  /*6370*/  CALL.ABS.NOINC R2 ;  /* 0x0000000002007343 */ /* 0x00cfea0003c00000 */
.L_x_98:
[----:B------:R-:W-:Y:S05]  /*6380*/  WARPSYNC.ALL ;  /* 0x0000000000007948 */ /* 0x000fea0003800000 */
[----:B------:R-:W-:Y:S01]  /*6390*/  R2UR UR4, R48 ;  /* 0x00000000300472ca */ /* 0x000fe200000e0000 */
[----:B------:R-:W-:Y:S01]  /*63a0*/  BSSY.RECONVERGENT B0, `(.L_x_99) ;  /* 0x000005d000007945 */ /* 0x000fe20003800200 */
[----:B------:R-:W-:Y:S11]  /*63b0*/  ISETP.NE.AND P0, PT, R127, RZ, PT ;  /* 0x000000ff7f00720c */ /* 0x000ff60003f05270 */
[----:B------:R-:W1:Y:S02]  /*63c0*/  LDTM.x32 R4, tmem[UR4] ;  /* 0x00000004000479ee */ /* 0x000e6400082c0000 */
[C---:B-12---:R-:W-:Y:S01]  /*63d0*/  FMUL R3, R46.reuse, R4 ;  /* 0x000000042e037220 */ /* 0x046fe20000400000 */
[C---:B------:R-:W-:Y:S01]  /*63e0*/  FMUL R0, R46.reuse, R5 ;  /* 0x000000052e007220 */ /* 0x040fe20000400000 */
[C---:B------:R-:W-:Y:S01]  /*63f0*/  FMUL R5, R46.reuse, R6 ;  /* 0x000000062e057220 */ /* 0x040fe20000400000 */
[----:B------:R-:W-:Y:S01]  /*6400*/  FMUL R2, R46, R7 ;  /* 0x000000072e027220 */ /* 0x000fe20000400000 */
[C---:B------:R-:W-:Y:S01]  /*6410*/  FFMA R52, R50.reuse, R76, R3 ;  /* 0x0000004c32347223 */ /* 0x040fe20000000003 */
[C---:B------:R-:W-:Y:S01]  /*6420*/  FFMA R53, R50.reuse, R77, R0 ;  /* 0x0000004d32357223 */ /* 0x040fe20000000000 */
[C---:B------:R-:W-:Y:S01]  /*6430*/  FFMA R54, R50.reuse, R78, R5 ;  /* 0x0000004e32367223 */ /* 0x040fe20000000005 */
[----:B------:R-:W-:Y:S01]  /*6440*/  FFMA R55, R50, R79, R2 ;  /* 0x0000004f32377223 */ /* 0x000fe20000000002 */
[C---:B------:R-:W-:Y:S01]  /*6450*/  FMUL R7, R46.reuse, R8 ;  /* 0x000000082e077220 */ /* 0x040fe20000400000 */
[C---:B------:R-:W-:Y:S01]  /*6460*/  FMUL R4, R46.reuse, R9 ;  /* 0x000000092e047220 */ /* 0x040fe20000400000 */
[C---:B------:R-:W-:Y:S01]  /*6470*/  FMUL R9, R46.reuse, R10 ;  /* 0x0000000a2e097220 */ /* 0x040fe20000400000 */
[----:B------:R-:W-:Y:S01]  /*6480*/  FMUL R6, R46, R11 ;  /* 0x0000000b2e067220 */ /* 0x000fe20000400000 */
[----:B------:R1:W-:Y:S01]  /*6490*/  STS.128 [R139+UR36+0x400], R52 ;  /* 0x000400348b007988 */ /* 0x0003e20008000c24 */
        /* <DEDUP_REMOVED lines=8> */
[----:B------:R2:W-:Y:S01]  /*6520*/  STS.128 [R138+0x400], R56 ;  /* 0x000400388a007388 */ /* 0x0005e20000000c00 */
        /* <DEDUP_REMOVED lines=18> */
[----:B------:R-:W-:Y:S01]  /*6650*/  FFMA R68, R50, R92, R19 ;  /* 0x0000005c32447223 */ /* 0x000fe20000000013 */
[----:B------:R-:W-:Y:S01]  /*6660*/  FMUL R23, R46, R24 ;  /* 0x000000182e177220 */ /* 0x000fe20000400000 */
[----:B------:R-:W-:Y:S01]  /*6670*/  FFMA R69, R50, R93, R16 ;  /* 0x0000005d32457223 */ /* 0x000fe20000000010 */
[----:B------:R-:W-:Y:S01]  /*6680*/  FMUL R20, R46, R25 ;  /* 0x000000192e147220 */ /* 0x000fe20000400000 */
[----:B------:R-:W-:Y:S01]  /*6690*/  FFMA R70, R50, R94, R21 ;  /* 0x0000005e32467223 */ /* 0x000fe20000000015 */
[----:B------:R-:W-:Y:S01]  /*66a0*/  FMUL R25, R46, R26 ;  /* 0x0000001a2e197220 */ /* 0x000fe20000400000 */
[----:B------:R-:W-:Y:S01]  /*66b0*/  FFMA R71, R50, R95, R18 ;  /* 0x0000005f32477223 */ /* 0x000fe20000000012 */
[----:B------:R-:W-:Y:S01]  /*66c0*/  FMUL R22, R46, R27 ;  /* 0x0000001b2e167220 */ /* 0x000fe20000400000 */
[----:B-1----:R-:W-:Y:S01]  /*66d0*/  FFMA R52, R50, R96, R23 ;  /* 0x0000006032347223 */ /* 0x002fe20000000017 */
[----:B------:R-:W-:Y:S01]  /*66e0*/  FMUL R27, R46, R28 ;  /* 0x0000001c2e1b7220 */ /* 0x000fe20000400000 */
[----:B------:R-:W-:Y:S01]  /*66f0*/  FFMA R53, R50, R97, R20 ;  /* 0x0000006132357223 */ /* 0x000fe20000000014 */
[----:B------:R3:W-:Y:S01]  /*6700*/  STS.128 [R134+0x400], R68 ;  /* 0x0004004486007388 */ /* 0x0007e20000000c00 */
[----:B------:R-:W-:Y:S01]  /*6710*/  FMUL R24, R46, R29 ;  /* 0x0000001d2e187220 */ /* 0x000fe20000400000 */
[----:B------:R-:W-:Y:S01]  /*6720*/  FFMA R54, R50, R98, R25 ;  /* 0x0000006232367223 */ /* 0x000fe20000000019 */
[----:B------:R-:W-:Y:S01]  /*6730*/  FMUL R29, R46, R30 ;  /* 0x0000001e2e1d7220 */ /* 0x000fe20000400000 */
[----:B------:R-:W-:Y:S01]  /*6740*/  FFMA R55, R50, R99, R22 ;  /* 0x0000006332377223 */ /* 0x000fe20000000016 */
[----:B------:R-:W-:Y:S01]  /*6750*/  FMUL R26, R46, R31 ;  /* 0x0000001f2e1a7220 */ /* 0x000fe20000400000 */
[----:B--2---:R-:W-:Y:S01]  /*6760*/  FFMA R56, R50, R100, R27 ;  /* 0x0000006432387223 */ /* 0x004fe2000000001b */
        /* <DEDUP_REMOVED lines=8> */
[C---:B----4-:R-:W-:Y:S01]  /*67f0*/  FFMA R60, R50.reuse, R104, R31 ;  /* 0x00000068323c7223 */ /* 0x050fe2000000001f */
[C---:B------:R-:W-:Y:S01]  /*6800*/  FFMA R61, R50.reuse, R105, R28 ;  /* 0x00000069323d7223 */ /* 0x040fe2000000001c */
[C---:B------:R-:W-:Y:S01]  /*6810*/  FFMA R62, R50.reuse, R106, R3 ;  /* 0x0000006a323e7223 */ /* 0x040fe20000000003 */
[----:B------:R3:W-:Y:S01]  /*6820*/  STS.128 [R132+0x400], R56 ;  /* 0x0004003884007388 */ /* 0x0007e20000000c00 */
[----:B------:R-:W-:Y:S05]  /*6830*/  FFMA R63, R50, R107, R0 ;  /* 0x0000006b323f7223 */ /* 0x000fea0000000000 */
[----:B------:R3:W-:Y:S01]  /*6840*/  STS.128 [R131+0x400], R60 ;  /* 0x0004003c83007388 */ /* 0x0007e20000000c00 */
[----:B------:R-:W-:Y:S01]  /*6850*/  @!PT LDS RZ, [RZ] ;  /* 0x00000000fffff984 */ /* 0x000fe20000000800 */
[----:B------:R-:W-:Y:S01]  /*6860*/  @!PT LDS RZ, [RZ] ;  /* 0x00000000fffff984 */ /* 0x000fe20000000800 */
[----:B------:R-:W-:Y:S01]  /*6870*/  @!PT LDS RZ, [RZ] ;  /* 0x00000000fffff984 */ /* 0x000fe20000000800 */
[----:B------:R-:W-:Y:S01]  /*6880*/  @!PT LDS RZ, [RZ] ;  /* 0x00000000fffff984 */ /* 0x000fe20000000800 */
[----:B------:R1:W-:Y:S06]  /*6890*/  MEMBAR.ALL.CTA ;  /* 0x0000000000007992 */ /* 0x0003ec0000008000 */
[----:B-1----:R-:W1:Y:S02]  /*68a0*/  FENCE.VIEW.ASYNC.S ;  /* 0x00000000000073c6 */ /* 0x002e640000000000 */
[----:B-1----:R-:W-:Y:S06]  /*68b0*/  BAR.SYNC.DEFER_BLOCKING 0x1, 0x80 ;  /* 0x0042000000007b1d */ /* 0x002fec0000010000 */
[----:B------:R-:W-:Y:S05]  /*68c0*/  @P0 BRA `(.L_x_100) ;  /* 0x0000000000280947 */ /* 0x000fea0003800000 */
[----:B------:R-:W-:Y:S02]  /*68d0*/  UIADD3 UR4, UPT, UPT, UR36, 0x400, URZ ;  /* 0x0000040024047890 */ /* 0x000fe4000fffe0ff */
[----:B------:R-:W-:Y:S01]  /*68e0*/  UIADD3 UR6, UP0, UPT, UR52, 0x680, URZ ;  /* 0x0000068034067890 */ /* 0x000fe2000ff1e0ff */
[----:B------:R-:W-:Y:S03]  /*68f0*/  UMOV UR43, UR44 ;  /* 0x0000002c002b7c82 */ /* 0x000fe60008000000 */
[----:B------:R-:W-:Y:S01]  /*6900*/  MOV R121, UR4 ;  /* 0x0000000400797c02 */ /* 0x000fe20008000f00 */
[----:B------:R-:W-:Y:S03]  /*6910*/  UIADD3.X UR7, UPT, UPT, URZ, UR53, URZ, UP0, !UPT ;  /* 0x00000035ff077290 */ /* 0x000fe600087fe4ff */
[----:B------:R-:W-:Y:S11]  /*6920*/  R2UR UR40, R121 ;  /* 0x00000000792872ca */ /* 0x000ff600000e0000 */
[----:B------:R-:W-:Y:S02]  /*6930*/  @!UPT UIADD3 URZ, UPT, UPT, URZ, URZ, URZ ;  /* 0x000000fffffff290 */ /* 0x000fe4000fffe0ff */
[----:B------:R1:W-:Y:S01]  /*6940*/  UTMASTG.3D [UR40], [UR6] ;  /* 0x00000028060073b5 */ /* 0x0003e20008010000 */
[----:B------:R0:W-:Y:S01]  /*6950*/  UTMACMDFLUSH ;  /* 0x00000000000079b7 */ /* 0x0001e20000000000 */
[----:B-1----:R-:W-:Y:S04]  /*6960*/  DEPBAR.LE SB0, 0x1 ;  /* 0x000080400000791a */ /* 0x002fe80000000000 */
.L_x_100:
[----:B------:R-:W-:Y:S05]  /*6970*/  BSYNC.RECONVERGENT B0 ;  /* 0x0000000000007941 */ /* 0x000fea0003800200 */
.L_x_99:
[----:B------:R-:W-:Y:S01]  /*6980*/  BAR.SYNC.DEFER_BLOCKING 0x1, 0x80 ;  /* 0x0042000000007b1d */ /* 0x000fe20000010000 */
[----:B------:R-:W-:Y:S01]  /*6990*/  ISETP.NE.AND P1, PT, R136, RZ, PT ;  /* 0x000000ff8800720c */ /* 0x000fe20003f25270 */
[----:B------:R-:W-:Y:S01]  /*69a0*/  UISETP.NE.AND UP0, UPT, UR45, URZ, UPT ;  /* 0x000000ff2d00728c */ /* 0x000fe2000bf05270 */
[----:B------:R-:W-:Y:S11]  /*69b0*/  LEA R3, R142, UR36, 0x3 ;  /* 0x000000248e037c11 */ /* 0x000ff6000f8e18ff */
[----:B------:R-:W-:Y:S01]  /*69c0*/  @P1 SHF.L.U32 R2, RZ, 0x1f, RZ ;  /* 0x0000001fff021819 */ /* 0x000fe200000006ff */
[----:B------:R-:W-:Y:S06]  /*69d0*/  BRA.U !UP0, `(.L_x_101) ;  /* 0x0000000108247547 */ /* 0x000fec000b800000 */
[----:B------:R-:W-:Y:S01]  /*69e0*/  IMAD.U32 R5, RZ, RZ, UR51 ;  /* 0x00000033ff057e24 */ /* 0x000fe2000f8e00ff */
[----:B------:R-:W-:Y:S01]  /*69f0*/  MOV R0, UR37 ;  /* 0x0000002500007c02 */ /* 0x000fe20008000f00 */
[----:B------:R-:W-:Y:S03]  /*6a00*/  UIADD3 UR51, UPT, UPT, UR51, 0x1, URZ ;  /* 0x0000000133337890 */ /* 0x000fe6000fffe0ff */
[----:B------:R-:W-:Y:S01]  /*6a10*/  @P1 LEA R5, R5, UR36, 0x3 ;  /* 0x0000002405051c11 */ /* 0x000fe2000f8e18ff */
[----:B------:R-:W-:Y:S04]  /*6a20*/  UISETP.NE.AND UP0, UPT, UR51, 0x4, UPT ;  /* 0x000000043300788c */ /* 0x000fe8000bf05270 */
[----:B------:R-:W-:Y:S01]  /*6a30*/  @P1 VIADD R5, R5, 0x50 ;  /* 0x0000005005051836 */ /* 0x000fe20000000000 */
[----:B------:R-:W-:Y:S04]  /*6a40*/  USEL UR51, UR51, URZ, UP0 ;  /* 0x000000ff33337287 */ /* 0x000fe80008000000 */
[----:B------:R-:W-:Y:S04]  /*6a50*/  @P1 PRMT R0, R0, 0x654, R5 ;  /* 0x0000065400001816 */ /* 0x000fe80000000005 */
[----:B------:R1:W-:Y:S04]  /*6a60*/  @P1 SYNCS.ARRIVE.TRANS64.RED.A1T0 RZ, [R0+URZ], RZ ;  /* 0x000000ff00ff19a7 */ /* 0x0003e800081004ff */
.L_x_101:
[----:B------:R-:W2:Y:S01]  /*6a70*/  @P1 SYNCS.PHASECHK.TRANS64.TRYWAIT P0, [R3+URZ+0x30], R2 ;  /* 0x00003002030015a7 */ /* 0x000ea200080011ff */
[----:B------:R-:W-:Y:S01]  /*6a80*/  BSSY B1, `(.L_x_102) ;  /* 0x000001f000017945 */ /* 0x000fe20003800000 */
[----:B--2---:R-:W-:Y:S03]  /*6a90*/  @P1 SEL R144, RZ, 0x1, !P0 ;  /* 0x00000001ff901807 */ /* 0x004fe60004000000 */
[----:B------:R-:W-:Y:S05]  /*6aa0*/  @!P1 BRA `(.L_x_103) ;  /* 0x0000000000709947 */ /* 0x000fea0003800000 */
[----:B------:R-:W-:Y:S01]  /*6ab0*/  ISETP.NE.AND P1, PT, R146, RZ, PT ;  /* 0x000000ff9200720c */ /* 0x000fe20003f25270 */
[----:B------:R-:W-:Y:S01]  /*6ac0*/  BSSY B0, `(.L_x_104) ;  /* 0x000000b000007945 */ /* 0x000fe20003800000 */
[----:B------:R-:W-:Y:S11]  /*6ad0*/  ISETP.NE.AND P0, PT, R144, RZ, PT ;  /* 0x000000ff9000720c */ /* 0x000ff60003f05270 */
[----:B------:R-:W-:Y:S05]  /*6ae0*/  @P1 IMAD R6, R142, 0x4000, R139 ;  /* 0x000040008e061824 */ /* 0x000fea00078e028b */
[----:B-1----:R-:W-:Y:S04]  /*6af0*/  @P1 IADD3 R0, PT, PT, R6, UR36, RZ ;  /* 0x0000002406001c10 */ /* 0x002fe8000fffe0ff */
[----:B------:R-:W-:Y:S01]  /*6b00*/  @P1 IADD3 R4, PT, PT, R143, R0, RZ ;  /* 0x000000008f041210 */ /* 0x000fe20007ffe0ff */
[--C-:B------:R-:W-:Y:S02]  /*6b10*/  @P1 IMAD.IADD R2, R141, 0x1, R0.reuse ;  /* 0x000000018d021824 */ /* 0x100fe400078e0200 */
[----:B------:R-:W-:Y:S01]  /*6b20*/  @P1 IMAD.IADD R5, R145, 0x1, R0 ;  /* 0x0000000191051824 */ /* 0x000fe200078e0200 */
[----:B------:R-:W-:Y:S06]  /*6b30*/  @P0 BRA `(.L_x_105) ;  /* 0x00000000000c0947 */ /* 0x000fec0003800000 */
[----:B------:R-:W-:Y:S04]  /*6b40*/  SHF.L.U32 R0, RZ, 0x1f, RZ ;  /* 0x0000001fff007819 */ /* 0x000fe800000006ff */
[----:B------:R-:W1:Y:S02]  /*6b50*/  SYNCS.PHASECHK.TRANS64.TRYWAIT P0, [R3+URZ+0x30], R0 ;  /* 0x00003000030075a7 */ /* 0x000e6400080011ff */
[----:B-1----:R-:W-:Y:S05]  /*6b60*/  @!P0 BRA `(.L_x_106) ;  /* 0x00000054003c8947 */ /* 0x002fea0003800000 */
.L_x_105:
[----:B------:R-:W-:Y:S05]  /*6b70*/  BSYNC B0 ;  /* 0x0000000000007941 */ /* 0x000fea0003800000 */
.L_x_104:
[----:B------:R-:W-:Y:S01]  /*6b80*/  ISETP.NE.AND P0, PT, R146, RZ, PT ;  /* 0x000000ff9200720c */ /* 0x000fe20003f05270 */
[----:B------:R-:W-:Y:S11]  /*6b90*/  VIADD R142, R142, 0x1 ;  /* 0x000000018e8e7836 */ /* 0x000ff60000000000 */
[----:B------:R-:W-:Y:S01]  /*6ba0*/  @!UPT UIADD3 URZ, UPT, UPT, URZ, URZ, URZ ;  /* 0x000000fffffff290 */ /* 0x000fe2000fffe0ff */
[----:B------:R2:W4:Y:S01]  /*6bb0*/  @P0 LDS.128 R76, [R6+UR36+0x400] ;  /* 0x00040024064c0984 */ /* 0x0005220008000c00 */
[--C-:B-1----:R-:W-:Y:S01]  /*6bc0*/  @P0 IMAD.IADD R0, R143, 0x1, R2.reuse ;  /* 0x000000018f000824 */ /* 0x102fe200078e0202 */
[C---:B------:R-:W-:Y:S01]  /*6bd0*/  @P0 IADD3 R3, PT, PT, R145.reuse, R4, RZ ;  /* 0x0000000491030210 */ /* 0x040fe20007ffe0ff */
[C---:B------:R-:W-:Y:S01]  /*6be0*/  @P0 IMAD.IADD R7, R145.reuse, 0x1, R2 ;  /* 0x0000000191070824 */ /* 0x040fe200078e0202 */
[----:B------:R2:W1:Y:S02]  /*6bf0*/  @P0 LDS.128 R80, [R5+0x400] ;  /* 0x0004000005500984 */ /* 0x0004640000000c00 */
[----:B------:R-:W-:Y:S02]  /*6c00*/  @P0 IADD3 R8, PT, PT, R145, R0, RZ ;  /* 0x0000000091080210 */ /* 0x000fe40007ffe0ff */
[----:B------:R2:W1:Y:S04]  /*6c10*/  @P0 LDS.128 R84, [R4+0x400] ;  /* 0x0004000004540984 */ /* 0x0004680000000c00 */
[----:B------:R2:W1:Y:S04]  /*6c20*/  @P0 LDS.128 R88, [R3+0x400] ;  /* 0x0004000003580984 */ /* 0x0004680000000c00 */
[----:B------:R2:W1:Y:S04]  /*6c30*/  @P0 LDS.128 R92, [R2+0x400] ;  /* 0x00040000025c0984 */ /* 0x0004680000000c00 */
[----:B------:R2:W1:Y:S04]  /*6c40*/  @P0 LDS.128 R96, [R7+0x400] ;  /* 0x0004000007600984 */ /* 0x0004680000000c00 */
[----:B------:R2:W1:Y:S04]  /*6c50*/  @P0 LDS.128 R100, [R0+0x400] ;  /* 0x0004000000640984 */ /* 0x0004680000000c00 */
[----:B------:R2:W1:Y:S02]  /*6c60*/  @P0 LDS.128 R104, [R8+0x400] ;  /* 0x0004000008680984 */ /* 0x0004640000000c00 */
.L_x_103:
[----:B------:R-:W-:Y:S05]  /*6c70*/  BSYNC B1 ;  /* 0x0000000000017941 */ /* 0x000fea0003800000 */
.L_x_102:
[----:B--2---:R-:W-:Y:S05]  /*6c80*/  VIADD R3, R48, 0x20 ;  /* 0x0000002030037836 */ /* 0x004fea0000000000 */
[----:B------:R-:W-:Y:S04]  /*6c90*/  SHF.R.U32.HI R3, RZ, 0x15, R3 ;  /* 0x00000015ff037819 */ /* 0x000fe80000011603 */
[----:B------:R-:W-:Y:S11]  /*6ca0*/  LOP3.LUT P0, RZ, R3, 0x3, R120, 0x48, !PT ;  /* 0x0000000303ff7812 */ /* 0x000ff60007804878 */
[----:B------:R-:W-:Y:S02]  /*6cb0*/  @!UPT UIADD3 URZ, UPT, UPT, URZ, URZ, URZ ;  /* 0x000000fffffff290 */ /* 0x000fe4000fffe0ff */
[----:B------:R-:W-:Y:S05]  /*6cc0*/  @!P0 BRA `(.L_x_107) ;  /* 0x0000000000408947 */ /* 0x000fea0003800000 */
[----:B------:R-:W2:Y:S01]  /*6cd0*/  LDCU.64 UR8, c[0x4][0x70] ;  /* 0x01000e00ff0877ac */ /* 0x000ea20008000a00 */
[----:B------:R-:W-:Y:S01]  /*6ce0*/  MOV R3, 0x0 ;  /* 0x0000000000037802 */ /* 0x000fe20000000f00 */
[----:B------:R-:W-:Y:S02]  /*6cf0*/  HFMA2 R12, -RZ, RZ, 0, 5.9604644775390625e-08 ;  /* 0x00000001ff0c7431 */ /* 0x000fe400000001ff */
[----:B------:R-:W-:Y:S02]  /*6d00*/  IMAD.MOV.U32 R8, RZ, RZ, 0x192 ;  /* 0x00000192ff087424 */ /* 0x000fe400078e00ff */
[----:B------:R-:W-:Y:S01]  /*6d10*/  IMAD.MOV.U32 R13, RZ, RZ, RZ ;  /* 0x000000ffff0d7224 */ /* 0x000fe200078e00ff */
[----:B------:R-:W5:Y:S01]  /*6d20*/  LDCU.64 UR6, c[0x4][0x78] ;  /* 0x01000f00ff0677ac */ /* 0x000f620008000a00 */
[----:B------:R-:W1:Y:S01]  /*6d30*/  LDC.64 R2, c[0x4][R3] ;  /* 0x0100000003027b82 */ /* 0x000e620000000a00 */
[----:B------:R-:W3:Y:S01]  /*6d40*/  LDCU.64 UR4, c[0x4][0x10] ;  /* 0x01000200ff0477ac */ /* 0x000ee20008000a00 */
[----:B--2---:R-:W-:Y:S01]  /*6d50*/  MOV R5, UR9 ;  /* 0x0000000900057c02 */ /* 0x004fe20008000f00 */
[----:B------:R-:W-:Y:S01]  /*6d60*/  IMAD.U32 R4, RZ, RZ, UR8 ;  /* 0x00000008ff047e24 */ /* 0x000fe2000f8e00ff */
[----:B-----5:R-:W-:Y:S01]  /*6d70*/  MOV R7, UR7 ;  /* 0x0000000700077c02 */ /* 0x020fe20008000f00 */
[----:B------:R-:W-:Y:S01]  /*6d80*/  IMAD.U32 R6, RZ, RZ, UR6 ;  /* 0x00000006ff067e24 */ /* 0x000fe2000f8e00ff */
[----:B---3--:R-:W-:Y:S01]  /*6d90*/  MOV R11, UR5 ;  /* 0x00000005000b7c02 */ /* 0x008fe20008000f00 */
[----:B------:R-:W-:Y:S02]  /*6da0*/  IMAD.U32 R10, RZ, RZ, UR4 ;  /* 0x00000004ff0a7e24 */ /* 0x000fe4000f8e00ff */
[----:B------:R-:W-:Y:S07]  /*6db0*/  LEPC R20, `(.L_x_107) ;  /* 0x000000001014794e */ /* 0x000fee0000000000 */
[----:B-1--4-:R-:W-:Y:S05]  /*6dc0*/  CALL.ABS.NOINC R2 ;  /* 0x0000000002007343 */ /* 0x012fea0003c00000 */
.L_x_107:
[----:B------:R-:W-:Y:S05]  /*6dd0*/  WARPSYNC.ALL ;  /* 0x0000000000007948 */ /* 0x000fea0003800000 */
[----:B------:R-:W-:Y:S01]  /*6de0*/  R2UR UR4, R48 ;  /* 0x00000000300472ca */ /* 0x000fe200000e0000 */
[----:B------:R-:W-:Y:S01]  /*6df0*/  BSSY.RECONVERGENT B0, `(.L_x_108) ;  /* 0x0000064000007945 */ /* 0x000fe20003800200 */
[----:B------:R-:W-:Y:S02]  /*6e00*/  ISETP.NE.AND P6, PT, R136, RZ, PT ;  /* 0x000000ff8800720c */ /* 0x000fe40003fc5270 */
[----:B------:R-:W-:Y:S02]  /*6e10*/  ISETP.NE.AND P0, PT, R127, RZ, PT ;  /* 0x000000ff7f00720c */ /* 0x000fe40003f05270 */
[----:B------:R-:W-:Y:S02]  /*6e20*/  MOV R148, UR51 ;  /* 0x0000003300947c02 */ /* 0x000fe40008000f00 */
[----:B------:R-:W-:Y:S05]  /*6e30*/  MOV R147, UR37 ;  /* 0x0000002500937c02 */ /* 0x000fea0008000f00 */
[----:B------:R-:W2:Y:S02]  /*6e40*/  LDTM.x32 R4, tmem[UR4+0x20] ;  /* 0x00002004000479ee */ /* 0x000ea400082c0000 */
[----:B------:R-:W-:Y:S02]  /*6e50*/  @P6 LEA R148, R148, UR36, 0x3 ;  /* 0x0000002494946c11 */ /* 0x000fe4000f8e18ff */
[----:B------:R-:W-:Y:S02]  /*6e60*/  @P6 SHF.L.U32 R149, RZ, 0x1f, RZ ;  /* 0x0000001fff956819 */ /* 0x000fe400000006ff */
[----:B------:R-:W-:Y:S04]  /*6e70*/  @P6 IADD3 R148, PT, PT, R148, 0x50, RZ ;  /* 0x0000005094946810 */ /* 0x000fe80007ffe0ff */
[----:B------:R-:W-:Y:S02]  /*6e80*/  @P6 PRMT R147, R147, 0x654, R148 ;  /* 0x0000065493936816 */ /* 0x000fe40000000094 */
[----:B------:R-:W-:Y:S01]  /*6e90*/  LEA R148, R142, UR36, 0x3 ;  /* 0x000000248e947c11 */ /* 0x000fe2000f8e18ff */
[C---:B--2---:R-:W-:Y:S01]  /*6ea0*/  FMUL R3, R46.reuse, R4 ;  /* 0x000000042e037220 */ /* 0x044fe20000400000 */
[C---:B-1----:R-:W-:Y:S01]  /*6eb0*/  FMUL R0, R46.reuse, R5 ;  /* 0x000000052e007220 */ /* 0x042fe20000400000 */
[C---:B------:R-:W-:Y:S01]  /*6ec0*/  FMUL R5, R46.reuse, R6 ;  /* 0x000000062e057220 */ /* 0x040fe20000400000 */
[----:B------:R-:W-:Y:S01]  /*6ed0*/  FMUL R2, R46, R7 ;  /* 0x000000072e027220 */ /* 0x000fe20000400000 */
[C---:B---34-:R-:W-:Y:S01]  /*6ee0*/  FFMA R52, R50.reuse, R76, R3 ;  /* 0x0000004c32347223 */ /* 0x058fe20000000003 */
        /* <DEDUP_REMOVED lines=61> */
[C---:B--2---:R-:W-:Y:S01]  /*72c0*/  FFMA R56, R50.reuse, R104, R31 ;  /* 0x0000006832387223 */ /* 0x044fe2000000001f */
        /* <DEDUP_REMOVED lines=13> */
[----:B------:R-:W-:Y:S02]  /*73a0*/  UIADD3 UR8, UP0, UPT, UR52, 0x680, URZ ;  /* 0x0000068034087890 */ /* 0x000fe4000ff1e0ff */
[----:B------:R-:W-:Y:S02]  /*73b0*/  UIADD3 UR5, UPT, UPT, UR41, 0x20, URZ ;  /* 0x0000002029057890 */ /* 0x000fe4000fffe0ff */
[----:B------:R-:W-:Y:S02]  /*73c0*/  UIADD3 UR4, UPT, UPT, UR36, 0x4400, URZ ;  /* 0x0000440024047890 */ /* 0x000fe4000fffe0ff */
[----:B------:R-:W-:Y:S01]  /*73d0*/  UIADD3.X UR9, UPT, UPT, URZ, UR53, URZ, UP0, !UPT ;  /* 0x00000035ff097290 */ /* 0x000fe200087fe4ff */
[----:B------:R-:W-:Y:S01]  /*73e0*/  UMOV UR6, UR42 ;  /* 0x0000002a00067c82 */ /* 0x000fe20008000000 */
[----:B------:R-:W-:Y:S07]  /*73f0*/  UMOV UR7, UR44 ;  /* 0x0000002c00077c82 */ /* 0x000fee0008000000 */
[----:B------:R1:W-:Y:S01]  /*7400*/  UTMASTG.3D [UR4], [UR8] ;  /* 0x00000004080073b5 */ /* 0x0003e20008010000 */
[----:B------:R0:W-:Y:S01]  /*7410*/  UTMACMDFLUSH ;  /* 0x00000000000079b7 */ /* 0x0001e20000000000 */
[----:B-1----:R-:W-:Y:S04]  /*7420*/  DEPBAR.LE SB0, 0x1 ;  /* 0x000080400000791a */ /* 0x002fe80000000000 */
.L_x_109:
[----:B------:R-:W-:Y:S05]  /*7430*/  BSYNC.RECONVERGENT B0 ;  /* 0x0000000000007941 */ /* 0x000fea0003800200 */
.L_x_108:
[----:B------:R-:W-:Y:S01]  /*7440*/  BAR.SYNC.DEFER_BLOCKING 0x1, 0x80 ;  /* 0x0042000000007b1d */ /* 0x000fe20000010000 */
[----:B------:R-:W-:Y:S04]  /*7450*/  UIADD3 UR40, UPT, UPT, UR51, 0x1, URZ ;  /* 0x0000000133287890 */ /* 0x000fe8000fffe0ff */
[----:B------:R-:W-:Y:S04]  /*7460*/  UISETP.NE.AND UP0, UPT, UR40, 0x4, UPT ;  /* 0x000000042800788c */ /* 0x000fe8000bf05270 */
[----:B------:R-:W-:Y:S01]  /*7470*/  USEL UR40, UR40, URZ, UP0 ;  /* 0x000000ff28287287 */ /* 0x000fe20008000000 */
[----:B------:R1:W-:Y:S01]  /*7480*/  @P6 SYNCS.ARRIVE.TRANS64.RED.A1T0 RZ, [R147+URZ], RZ ;  /* 0x000000ff93ff69a7 */ /* 0x0003e200081004ff */
[----:B------:R-:W-:Y:S01]  /*7490*/  BSSY B1, `(.L_x_110) ;  /* 0x0000020000017945 */ /* 0x000fe20003800000 */
[----:B------:R-:W2:Y:S02]  /*74a0*/  @P6 SYNCS.PHASECHK.TRANS64.TRYWAIT P0, [R148+URZ+0x30], R149 ;  /* 0x00003095940065a7 */ /* 0x000ea400080011ff */
[----:B--2---:R-:W-:Y:S01]  /*74b0*/  @P6 SEL R144, RZ, 0x1, !P0 ;  /* 0x00000001ff906807 */ /* 0x004fe20004000000 */
[----:B-1----:R-:W-:Y:S06]  /*74c0*/  @!P6 BRA `(.L_x_111) ;  /* 0x000000000070e947 */ /* 0x002fec0003800000 */
[----:B------:R-:W-:Y:S01]  /*74d0*/  ISETP.NE.AND P1, PT, R146, RZ, PT ;  /* 0x000000ff9200720c */ /* 0x000fe20003f25270 */
[----:B------:R-:W-:Y:S01]  /*74e0*/  BSSY B0, `(.L_x_112) ;  /* 0x000000b000007945 */ /* 0x000fe20003800000 */
[----:B------:R-:W-:Y:S11]  /*74f0*/  ISETP.NE.AND P0, PT, R144, RZ, PT ;  /* 0x000000ff9000720c */ /* 0x000ff60003f05270 */
[----:B------:R-:W-:Y:S05]  /*7500*/  @P1 IMAD R4, R142, 0x4000, R139 ;  /* 0x000040008e041824 */ /* 0x000fea00078e028b */
[----:B------:R-:W-:Y:S04]  /*7510*/  @P1 IADD3 R6, PT, PT, R4, UR36, RZ ;  /* 0x0000002404061c10 */ /* 0x000fe8000fffe0ff */
[----:B------:R-:W-:Y:S01]  /*7520*/  @P1 IADD3 R2, PT, PT, R143, R6, RZ ;  /* 0x000000068f021210 */ /* 0x000fe20007ffe0ff */
[--C-:B------:R-:W-:Y:S02]  /*7530*/  @P1 IMAD.IADD R0, R141, 0x1, R6.reuse ;  /* 0x000000018d001824 */ /* 0x100fe400078e0206 */
[----:B------:R-:W-:Y:S01]  /*7540*/  @P1 IMAD.IADD R3, R145, 0x1, R6 ;  /* 0x0000000191031824 */ /* 0x000fe200078e0206 */
[----:B------:R-:W-:Y:S06]  /*7550*/  @P0 BRA `(.L_x_113) ;  /* 0x00000000000c0947 */ /* 0x000fec0003800000 */
[----:B------:R-:W-:Y:S04]  /*7560*/  SHF.L.U32 R5, RZ, 0x1f, RZ ;  /* 0x0000001fff057819 */ /* 0x000fe800000006ff */
[----:B------:R-:W1:Y:S02]  /*7570*/  SYNCS.PHASECHK.TRANS64.TRYWAIT P0, [R148+URZ+0x30], R5 ;  /* 0x00003005940075a7 */ /* 0x000e6400080011ff */
[----:B-1----:R-:W-:Y:S05]  /*7580*/  @!P0 BRA `(.L_x_114) ;  /* 0x0000004800c88947 */ /* 0x002fea0003800000 */
.L_x_113:
[----:B------:R-:W-:Y:S05]  /*7590*/  BSYNC B0 ;  /* 0x0000000000007941 */ /* 0x000fea0003800000 */
.L_x_112:
[----:B------:R-:W-:Y:S01]  /*75a0*/  ISETP.NE.AND P0, PT, R146, RZ, PT ;  /* 0x000000ff9200720c */ /* 0x000fe20003f05270 */
[----:B------:R-:W-:Y:S11]  /*75b0*/  VIADD R142, R142, 0x1 ;  /* 0x000000018e8e7836 */ /* 0x000ff60000000000 */
[----:B------:R-:W-:Y:S01]  /*75c0*/  @!UPT UIADD3 URZ, UPT, UPT, URZ, URZ, URZ ;  /* 0x000000fffffff290 */ /* 0x000fe2000fffe0ff */
[----:B------:R2:W4:Y:S01]  /*75d0*/  @P0 LDS.128 R76, [R4+UR36+0x400] ;  /* 0x00040024044c0984 */ /* 0x0005220008000c00 */
[--C-:B------:R-:W-:Y:S01]  /*75e0*/  @P0 IMAD.IADD R6, R143, 0x1, R0.reuse ;  /* 0x000000018f060824 */ /* 0x100fe200078e0200 */
[C---:B-1----:R-:W-:Y:S01]  /*75f0*/  @P0 IADD3 R5, PT, PT, R145.reuse, R2, RZ ;  /* 0x0000000291050210 */ /* 0x042fe20007ffe0ff */
        /* <DEDUP_REMOVED lines=9> */
.L_x_111:
[----:B------:R-:W-:Y:S05]  /*7690*/  BSYNC B1 ;  /* 0x0000000000017941 */ /* 0x000fea0003800000 */
.L_x_110:
        /* <DEDUP_REMOVED lines=21> */
.L_x_115:
        /* <DEDUP_REMOVED lines=14> */
[C---:B------:R-:W-:Y:S01]  /*78d0*/  FMUL R0, R46.reuse, R5 ;  /* 0x000000052e007220 */ /* 0x040fe20000400000 */
        /* <DEDUP_REMOVED lines=11> */
[C---:B-1----:R-:W-:Y:S01]  /*7990*/  FFMA R56, R50.reuse, R80, R7 ;  /* 0x0000005032387223 */ /* 0x042fe20000000007 */
        /* <DEDUP_REMOVED lines=52> */
[C---:B-1----:R-:W-:Y:S01]  /*7ce0*/  FFMA R56, R50.reuse, R104, R31 ;  /* 0x0000006832387223 */ /* 0x042fe2000000001f */
        /* <DEDUP_REMOVED lines=22> */
.L_x_117:
[----:B------:R-:W-:Y:S05]  /*7e50*/  BSYNC.RECONVERGENT B0 ;  /* 0x0000000000007941 */ /* 0x000fea0003800200 */
.L_x_116:
[----:B------:R-:W-:Y:S01]  /*7e60*/  BAR.SYNC.DEFER_BLOCKING 0x1, 0x80 ;  /* 0x0042000000007b1d */ /* 0x000fe20000010000 */
[----:B------:R-:W-:Y:S04]  /*7e70*/  UIADD3 UR43, UPT, UPT, UR40, 0x1, URZ ;  /* 0x00000001282b7890 */ /* 0x000fe8000fffe0ff */
[----:B------:R-:W-:Y:S04]  /*7e80*/  UISETP.NE.AND UP0, UPT, UR43, 0x4, UPT ;  /* 0x000000042b00788c */ /* 0x000fe8000bf05270 */
[----:B------:R-:W-:Y:S01]  /*7e90*/  USEL UR43, UR43, URZ, UP0 ;  /* 0x000000ff2b2b7287 */ /* 0x000fe20008000000 */
[----:B------:R1:W-:Y:S01]  /*7ea0*/  @P6 SYNCS.ARRIVE.TRANS64.RED.A1T0 RZ, [R147+URZ], RZ ;  /* 0x000000ff93ff69a7 */ /* 0x0003e200081004ff */
[----:B------:R-:W-:Y:S01]  /*7eb0*/  BSSY B1, `(.L_x_118) ;  /* 0x0000023000017945 */ /* 0x000fe20003800000 */
[----:B------:R-:W2:Y:S01]  /*7ec0*/  @P6 SYNCS.PHASECHK.TRANS64.TRYWAIT P0, [R148+URZ+0x30], R149 ;  /* 0x00003095940065a7 */ /* 0x000ea200080011ff */
[----:B-1----:R-:W-:Y:S01]  /*7ed0*/  HFMA2 R147, -RZ, RZ, 0, 0 ;  /* 0x00000000ff937431 */ /* 0x002fe200000001ff */
[----:B--2---:R-:W-:Y:S01]  /*7ee0*/  @P6 SEL R144, RZ, 0x1, !P0 ;  /* 0x00000001ff906807 */ /* 0x004fe20004000000 */
[----:B------:R-:W-:Y:S06]  /*7ef0*/  @!P6 BRA `(.L_x_119) ;  /* 0x000000000078e947 */ /* 0x000fec0003800000 */
        /* <DEDUP_REMOVED lines=12> */
.L_x_121:
[----:B------:R-:W-:Y:S05]  /*7fc0*/  BSYNC B0 ;  /* 0x0000000000007941 */ /* 0x000fea0003800000 */
.L_x_120:
[----:B------:R-:W-:Y:S02]  /*7fd0*/  ISETP.NE.AND P0, PT, R146, RZ, PT ;  /* 0x000000ff9200720c */ /* 0x000fe40003f05270 */
[----:B------:R-:W-:Y:S11]  /*7fe0*/  IADD3 R142, PT, PT, R142, 0x1, RZ ;  /* 0x000000018e8e7810 */ /* 0x000ff60007ffe0ff */
[----:B------:R2:W4:Y:S01]  /*7ff0*/  @P0 LDS.128 R76, [R4+UR36+0x400] ;  /* 0x00040024044c0984 */ /* 0x0005220008000c00 */
[----:B------:R-:W-:Y:S01]  /*8000*/  @P0 IMAD.IADD R6, R143, 0x1, R0 ;  /* 0x000000018f060824 */ /* 0x000fe200078e0200 */
[C---:B------:R-:W-:Y:S01]  /*8010*/  @P0 IADD3 R7, PT, PT, R145.reuse, R0, RZ ;  /* 0x0000000091070210 */ /* 0x040fe20007ffe0ff */
[C---:B-1----:R-:W-:Y:S01]  /*8020*/  @P0 IMAD.IADD R5, R145.reuse, 0x1, R2 ;  /* 0x0000000191050824 */ /* 0x042fe200078e0202 */
[----:B------:R2:W1:Y:S01]  /*8030*/  @P0 LDS.128 R80, [R3+0x400] ;  /* 0x0004000003500984 */ /* 0x0004620000000c00 */
[----:B------:R-:W-:Y:S03]  /*8040*/  @P0 IMAD.IADD R8, R145, 0x1, R6 ;  /* 0x0000000191080824 */ /* 0x000fe600078e0206 */
[----:B------:R2:W1:Y:S04]  /*8050*/  @P0 LDS.128 R84, [R2+0x400] ;  /* 0x0004000002540984 */ /* 0x0004680000000c00 */
[----:B------:R2:W1:Y:S04]  /*8060*/  @P0 LDS.128 R88, [R5+0x400] ;  /* 0x0004000005580984 */ /* 0x0004680000000c00 */
[----:B------:R2:W1:Y:S04]  /*8070*/  @P0 LDS.128 R92, [R0+0x400] ;  /* 0x00040000005c0984 */ /* 0x0004680000000c00 */
[----:B------:R2:W1:Y:S04]  /*8080*/  @P0 LDS.128 R96, [R7+0x400] ;  /* 0x0004000007600984 */ /* 0x0004680000000c00 */
[----:B------:R2:W1:Y:S04]  /*8090*/  @P0 LDS.128 R100, [R6+0x400] ;  /* 0x0004000006640984 */ /* 0x0004680000000c00 */
[----:B------:R2:W1:Y:S01]  /*80a0*/  @P0 LDS.128 R104, [R8+0x400] ;  /* 0x0004000008680984 */ /* 0x0004620000000c00 */
[C---:B------:R-:W-:Y:S04]  /*80b0*/  ISETP.NE.AND P0, PT, R142.reuse, 0x4, PT ;  /* 0x000000048e00780c */ /* 0x040fe80003f05270 */
[----:B------:R-:W-:Y:S02]  /*80c0*/  SEL R142, R142, RZ, P0 ;  /* 0x000000ff8e8e7207 */ /* 0x000fe40000000000 */
[----:B------:R-:W-:Y:S02]  /*80d0*/  SEL R147, RZ, 0x1, P0 ;  /* 0x00000001ff937807 */ /* 0x000fe40000000000 */
.L_x_119:
[----:B------:R-:W-:Y:S05]  /*80e0*/  BSYNC B1 ;  /* 0x0000000000017941 */ /* 0x000fea0003800000 */
.L_x_118:
        /* <DEDUP_REMOVED lines=21> */
.L_x_123:
        /* <DEDUP_REMOVED lines=9> */
[----:B------:R-:W-:Y:S02]  /*82d0*/  @P6 SHF.L.U32 R150, R147, 0x1f, RZ ;  /* 0x0000001f93966819 */ /* 0x000fe400000006ff */
        /* <DEDUP_REMOVED lines=92> */
.L_x_125:
[----:B------:R-:W-:Y:S05]  /*88a0*/  BSYNC.RECONVERGENT B0 ;  /* 0x0000000000007941 */ /* 0x000fea0003800200 */
.L_x_124:
        /* <DEDUP_REMOVED lines=18> */
[----:B------:R-:W-:Y:S04]  /*89d0*/  SHF.L.U32 R6, R147, 0x1f, RZ ;  /* 0x0000001f93067819 */ /* 0x000fe800000006ff */
[----:B------:R-:W1:Y:S02]  /*89e0*/  SYNCS.PHASECHK.TRANS64.TRYWAIT P0, [R149+URZ+0x30], R6 ;  /* 0x00003006950075a7 */ /* 0x000e6400080011ff */
[----:B-1----:R-:W-:Y:S05]  /*89f0*/  @!P0 BRA `(.L_x_130) ;  /* 0x0000003400d48947 */ /* 0x002fea0003800000 */
.L_x_129:
[----:B------:R-:W-:Y:S05]  /*8a00*/  BSYNC B0 ;  /* 0x0000000000007941 */ /* 0x000fea0003800000 */
.L_x_128:
[----:B------:R-:W-:Y:S01]  /*8a10*/  ISETP.NE.AND P0, PT, R146, RZ, PT ;  /* 0x000000ff9200720c */ /* 0x000fe20003f05270 */
[----:B------:R-:W-:Y:S11]  /*8a20*/  VIADD R142, R142, 0x1 ;  /* 0x000000018e8e7836 */ /* 0x000ff60000000000 */
[----:B------:R-:W-:Y:S01]  /*8a30*/  @!UPT UIADD3 URZ, UPT, UPT, URZ, URZ, URZ ;  /* 0x000000fffffff290 */ /* 0x000fe2000fffe0ff */
[----:B------:R2:W4:Y:S01]  /*8a40*/  @P0 LDS.128 R76, [R4+UR36+0x400] ;  /* 0x00040024044c0984 */ /* 0x0005220008000c00 */
[----:B-1----:R-:W-:Y:S02]  /*8a50*/  @P0 IMAD.IADD R6, R143, 0x1, R0 ;  /* 0x000000018f060824 */ /* 0x002fe400078e0200 */
[C---:B------:R-:W-:Y:S01]  /*8a60*/  @P0 IMAD.IADD R5, R145.reuse, 0x1, R2 ;  /* 0x0000000191050824 */ /* 0x040fe200078e0202 */
[----:B------:R1:W1:Y:S01]  /*8a70*/  @P0 LDS.128 R80, [R3+0x400] ;  /* 0x0004000003500984 */ /* 0x0002620000000c00 */
[C---:B------:R-:W-:Y:S02]  /*8a80*/  @P0 IMAD.IADD R7, R145.reuse, 0x1, R0 ;  /* 0x0000000191070824 */ /* 0x040fe400078e0200 */
[----:B------:R-:W-:Y:S01]  /*8a90*/  @P0 IMAD.IADD R8, R145, 0x1, R6 ;  /* 0x0000000191080824 */ /* 0x000fe200078e0206 */
[----:B------:R1:W1:Y:S04]  /*8aa0*/  @P0 LDS.128 R84, [R2+0x400] ;  /* 0x0004000002540984 */ /* 0x0002680000000c00 */
[----:B------:R1:W1:Y:S04]  /*8ab0*/  @P0 LDS.128 R88, [R5+0x400] ;  /* 0x0004000005580984 */ /* 0x0002680000000c00 */
[----:B------:R1:W1:Y:S04]  /*8ac0*/  @P0 LDS.128 R92, [R0+0x400] ;  /* 0x00040000005c0984 */ /* 0x0002680000000c00 */
[----:B------:R1:W1:Y:S04]  /*8ad0*/  @P0 LDS.128 R96, [R7+0x400] ;  /* 0x0004000007600984 */ /* 0x0002680000000c00 */
[----:B------:R1:W1:Y:S04]  /*8ae0*/  @P0 LDS.128 R100, [R6+0x400] ;  /* 0x0004000006640984 */ /* 0x0002680000000c00 */
[----:B------:R1:W1:Y:S01]  /*8af0*/  @P0 LDS.128 R104, [R8+0x400] ;  /* 0x0004000008680984 */ /* 0x0002620000000c00 */
[C---:B------:R-:W-:Y:S04]  /*8b00*/  ISETP.NE.AND P0, PT, R142.reuse, 0x4, PT ;  /* 0x000000048e00780c */ /* 0x040fe80003f05270 */
[----:B--2---:R-:W-:Y:S02]  /*8b10*/  SEL R4, RZ, 0x1, P0 ;  /* 0x00000001ff047807 */ /* 0x004fe40000000000 */
[----:B------:R-:W-:Y:S02]  /*8b20*/  SEL R142, R142, RZ, P0 ;  /* 0x000000ff8e8e7207 */ /* 0x000fe40000000000 */
[----:B------:R-:W-:Y:S02]  /*8b30*/  LOP3.LUT R147, R147, R4, RZ, 0x3c, !PT ;  /* 0x0000000493937212 */ /* 0x000fe400078e3cff */
.L_x_127:
[----:B------:R-:W-:Y:S05]  /*8b40*/  BSYNC B1 ;  /* 0x0000000000017941 */ /* 0x000fea0003800000 */
.L_x_126:
[----:B-1----:R-:W-:Y:S05]  /*8b50*/  VIADD R3, R48, 0x80 ;  /* 0x0000008030037836 */ /* 0x002fea0000000000 */
[----:B------:R-:W-:Y:S04]  /*8b60*/  SHF.R.U32.HI R3, RZ, 0x15, R3 ;  /* 0x00000015ff037819 */ /* 0x000fe80000011603 */
[----:B------:R-:W-:Y:S11]  /*8b70*/  LOP3.LUT P0, RZ, R3, 0x3, R120, 0x48, !PT ;  /* 0x0000000303ff7812 */ /* 0x000ff60007804878 */
[----:B------:R-:W-:Y:S02]  /*8b80*/  @!UPT UIADD3 URZ, UPT, UPT, URZ, URZ, URZ ;  /* 0x000000fffffff290 */ /* 0x000fe4000fffe0ff */
[----:B------:R-:W-:Y:S05]  /*8b90*/  @!P0 BRA `(.L_x_131) ;  /* 0x0000000000408947 */ /* 0x000fea0003800000 */
[----:B------:R-:W1:Y:S01]  /*8ba0*/  LDCU.64 UR8, c[0x4][0x70] ;  /* 0x01000e00ff0877ac */ /* 0x000e620008000a00 */
[----:B------:R-:W-:Y:S01]  /*8bb0*/  MOV R3, 0x0 ;  /* 0x0000000000037802 */ /* 0x000fe20000000f00 */
[----:B------:R-:W-:Y:S02]  /*8bc0*/  HFMA2 R12, -RZ, RZ, 0, 5.9604644775390625e-08 ;  /* 0x00000001ff0c7431 */ /* 0x000fe400000001ff */
[----:B------:R-:W-:Y:S02]  /*8bd0*/  IMAD.MOV.U32 R8, RZ, RZ, 0x192 ;  /* 0x00000192ff087424 */ /* 0x000fe400078e00ff */
[----:B------:R-:W-:Y:S01]  /*8be0*/  IMAD.MOV.U32 R13, RZ, RZ, RZ ;  /* 0x000000ffff0d7224 */ /* 0x000fe200078e00ff */
[----:B------:R-:W2:Y:S01]  /*8bf0*/  LDCU.64 UR6, c[0x4][0x78] ;  /* 0x01000f00ff0677ac */ /* 0x000ea20008000a00 */
[----:B------:R-:W3:Y:S01]  /*8c00*/  LDC.64 R2, c[0x4][R3] ;  /* 0x0100000003027b82 */ /* 0x000ee20000000a00 */
[----:B------:R-:W5:Y:S01]  /*8c10*/  LDCU.64 UR4, c[0x4][0x10] ;  /* 0x01000200ff0477ac */ /* 0x000f620008000a00 */
[----:B-1----:R-:W-:Y:S01]  /*8c20*/  MOV R5, UR9 ;  /* 0x0000000900057c02 */ /* 0x002fe20008000f00 */
[----:B------:R-:W-:Y:S01]  /*8c30*/  IMAD.U32 R4, RZ, RZ, UR8 ;  /* 0x00000008ff047e24 */ /* 0x000fe2000f8e00ff */
[----:B--2---:R-:W-:Y:S01]  /*8c40*/  MOV R7, UR7 ;  /* 0x0000000700077c02 */ /* 0x004fe20008000f00 */
[----:B------:R-:W-:Y:S01]  /*8c50*/  IMAD.U32 R6, RZ, RZ, UR6 ;  /* 0x00000006ff067e24 */ /* 0x000fe2000f8e00ff */
[----:B-----5:R-:W-:Y:S01]  /*8c60*/  MOV R11, UR5 ;  /* 0x00000005000b7c02 */ /* 0x020fe20008000f00 */
[----:B------:R-:W-:Y:S02]  /*8c70*/  IMAD.U32 R10, RZ, RZ, UR4 ;  /* 0x00000004ff0a7e24 */ /* 0x000fe4000f8e00ff */
[----:B------:R-:W-:Y:S07]  /*8c80*/  LEPC R20, `(.L_x_131) ;  /* 0x000000001014794e */ /* 0x000fee0000000000 */
[----:B---34-:R-:W-:Y:S05]  /*8c90*/  CALL.ABS.NOINC R2 ;  /* 0x0000000002007343 */ /* 0x018fea0003c00000 */
.L_x_131:
[----:B------:R-:W-:Y:S05]  /*8ca0*/  WARPSYNC.ALL ;  /* 0x0000000000007948 */ /* 0x000fea0003800000 */
[----:B------:R-:W-:Y:S01]  /*8cb0*/  R2UR UR4, R48 ;  /* 0x00000000300472ca */ /* 0x000fe200000e0000 */
[----:B------:R-:W-:Y:S01]  /*8cc0*/  BSSY.RECONVERGENT B0, `(.L_x_132) ;  /* 0x0000067000007945 */ /* 0x000fe20003800200 */
[----:B------:R-:W-:Y:S02]  /*8cd0*/  ISETP.NE.AND P6, PT, R136, RZ, PT ;  /* 0x000000ff8800720c */ /* 0x000fe40003fc5270 */
[----:B------:R-:W-:Y:S02]  /*8ce0*/  ISETP.NE.AND P0, PT, R127, RZ, PT ;  /* 0x000000ff7f00720c */ /* 0x000fe40003f05270 */
[----:B------:R-:W-:Y:S02]  /*8cf0*/  MOV R149, UR40 ;  /* 0x0000002800957c02 */ /* 0x000fe40008000f00 */
[----:B------:R-:W-:Y:S05]  /*8d00*/  MOV R148, UR37 ;  /* 0x0000002500947c02 */ /* 0x000fea0008000f00 */
[----:B------:R-:W1:Y:S02]  /*8d10*/  LDTM.x32 R4, tmem[UR4+0x80] ;  /* 0x00008004000479ee */ /* 0x000e6400082c0000 */
[----:B------:R-:W-:Y:S02]  /*8d20*/  @P6 LEA R149, R149, UR36, 0x3 ;  /* 0x0000002495956c11 */ /* 0x000fe4000f8e18ff */
[----:B------:R-:W-:Y:S02]  /*8d30*/  @P6 SHF.L.U32 R150, R147, 0x1f, RZ ;  /* 0x0000001f93966819 */ /* 0x000fe400000006ff */
[----:B------:R-:W-:Y:S04]  /*8d40*/  @P6 IADD3 R149, PT, PT, R149, 0x50, RZ ;  /* 0x0000005095956810 */ /* 0x000fe80007ffe0ff */
[----:B------:R-:W-:Y:S02]  /*8d50*/  @P6 PRMT R148, R148, 0x654, R149 ;  /* 0x0000065494946816 */ /* 0x000fe40000000095 */
[----:B------:R-:W-:Y:S01]  /*8d60*/  LEA R149, R142, UR36, 0x3 ;  /* 0x000000248e957c11 */ /* 0x000fe2000f8e18ff */
[C---:B-1----:R-:W-:Y:S01]  /*8d70*/  FMUL R3, R46.reuse, R4 ;  /* 0x000000042e037220 */ /* 0x042fe20000400000 */
        /* <DEDUP_REMOVED lines=80> */
[----:B------:R-:W-:Y:S02]  /*9280*/  UIADD3 UR8, UP0, UPT, UR52, 0x680, URZ ;  /* 0x0000068034087890 */ /* 0x000fe4000ff1e0ff */
[----:B------:R-:W-:Y:S02]  /*9290*/  UIADD3 UR5, UPT, UPT, UR41, 0x80, URZ ;  /* 0x0000008029057890 */ /* 0x000fe4000fffe0ff */
[----:B------:R-:W-:Y:S01]  /*92a0*/  MOV R121, UR10 ;  /* 0x0000000a00797c02 */ /* 0x000fe20008000f00 */
[----:B------:R-:W-:Y:S01]  /*92b0*/  UIADD3.X UR9, UPT, UPT, URZ, UR53, URZ, UP0, !UPT ;  /* 0x00000035ff097290 */ /* 0x000fe200087fe4ff */
[----:B------:R-:W-:Y:S02]  /*92c0*/  UMOV UR6, UR42 ;  /* 0x0000002a00067c82 */ /* 0x000fe40008000000 */
[----:B------:R-:W-:Y:S01]  /*92d0*/  R2UR UR4, R121 ;  /* 0x00000000790472ca */ /* 0x000fe200000e0000 */
[----:B------:R-:W-:Y:S11]  /*92e0*/  UMOV UR7, UR44 ;  /* 0x0000002c00077c82 */ /* 0x000ff60008000000 */
[----:B------:R-:W-:Y:S01]  /*92f0*/  @!UPT UIADD3 URZ, UPT, UPT, URZ, URZ, URZ ;  /* 0x000000fffffff290 */ /* 0x000fe2000fffe0ff */
[----:B------:R1:W-:Y:S01]  /*9300*/  UTMASTG.3D [UR4], [UR8] ;  /* 0x00000004080073b5 */ /* 0x0003e20008010000 */
[----:B------:R0:W-:Y:S01]  /*9310*/  UTMACMDFLUSH ;  /* 0x00000000000079b7 */ /* 0x0001e20000000000 */
[----:B-1----:R-:W-:Y:S04]  /*9320*/  DEPBAR.LE SB0, 0x1 ;  /* 0x000080400000791a */ /* 0x002fe80000000000 */
.L_x_133:
[----:B------:R-:W-:Y:S05]  /*9330*/  BSYNC.RECONVERGENT B0 ;  /* 0x0000000000007941 */ /* 0x000fea0003800200 */
.L_x_132:
        /* <DEDUP_REMOVED lines=21> */
.L_x_137:
[----:B------:R-:W-:Y:S05]  /*9490*/  BSYNC B0 ;  /* 0x0000000000007941 */ /* 0x000fea0003800000 */
.L_x_136:
        /* <DEDUP_REMOVED lines=19> */
.L_x_135:
[----:B------:R-:W-:Y:S05]  /*95d0*/  BSYNC B1 ;  /* 0x0000000000017941 */ /* 0x000fea0003800000 */
.L_x_134:
        /* <DEDUP_REMOVED lines=21> */
.L_x_139:
        /* <DEDUP_REMOVED lines=102> */
.L_x_141:
[----:B------:R-:W-:Y:S05]  /*9d90*/  BSYNC.RECONVERGENT B0 ;  /* 0x0000000000007941 */ /* 0x000fea0003800200 */
.L_x_140:
        /* <DEDUP_REMOVED lines=21> */
.L_x_145:
[----:B------:R-:W-:Y:S05]  /*9ef0*/  BSYNC B0 ;  /* 0x0000000000007941 */ /* 0x000fea0003800000 */
.L_x_144:
        /* <DEDUP_REMOVED lines=19> */
.L_x_143:
[----:B------:R-:W-:Y:S05]  /*a030*/  BSYNC B1 ;  /* 0x0000000000017941 */ /* 0x000fea0003800000 */
.L_x_142:
        /* <DEDUP_REMOVED lines=21> */
.L_x_147:
[----:B------:R-:W-:Y:S05]  /*a190*/  WARPSYNC.ALL ;  /* 0x0000000000007948 */ /* 0x000fea0003800000 */
[----:B------:R-:W-:Y:S01]  /*a1a0*/  R2UR UR4, R48 ;  /* 0x00000000300472ca */ /* 0x000fe200000e0000 */
[----:B------:R-:W-:Y:S01]  /*a1b0*/  BSSY.RECONVERGENT B0, `(.L_x_148) ;  /* 0x0000064000007945 */ /* 0x000fe20003800200 */
[----:B------:R-:W-:Y:S02]  /*a1c0*/  ISETP.NE.AND P6, PT, R136, RZ, PT ;  /* 0x000000ff8800720c */ /* 0x000fe40003fc5270 */
[----:B---3--:R-:W-:Y:S02]  /*a1d0*/  MOV R53, UR40 ;  /* 0x0000002800357c02 */ /* 0x008fe40008000f00 */
[----:B------:R-:W-:Y:S02]  /*a1e0*/  MOV R148, UR37 ;  /* 0x0000002500947c02 */ /* 0x000fe40008000f00 */
[----:B------:R-:W-:Y:S05]  /*a1f0*/  ISETP.NE.AND P0, PT, R127, RZ, PT ;  /* 0x000000ff7f00720c */ /* 0x000fea0003f05270 */
[----:B------:R-:W1:Y:S02]  /*a200*/  LDTM.x32 R4, tmem[UR4+0xc0] ;  /* 0x0000c004000479ee */ /* 0x000e6400082c0000 */
[----:B------:R-:W-:Y:S04]  /*a210*/  @P6 LEA R53, R53, UR36, 0x3 ;  /* 0x0000002435356c11 */ /* 0x000fe8000f8e18ff */
[----:B------:R-:W-:Y:S04]  /*a220*/  @P6 IADD3 R53, PT, PT, R53, 0x50, RZ ;  /* 0x0000005035356810 */ /* 0x000fe80007ffe0ff */
[----:B------:R-:W-:Y:S01]  /*a230*/  @P6 PRMT R148, R148, 0x654, R53 ;  /* 0x0000065494946816 */ /* 0x000fe20000000035 */
[C---:B-1----:R-:W-:Y:S01]  /*a240*/  FMUL R3, R46.reuse, R4 ;  /* 0x000000042e037220 */ /* 0x042fe20000400000 */
[C---:B------:R-:W-:Y:S01]  /*a250*/  FMUL R0, R46.reuse, R5 ;  /* 0x000000052e007220 */ /* 0x040fe20000400000 */
[C---:B------:R-:W-:Y:S01]  /*a260*/  FMUL R5, R46.reuse, R6 ;  /* 0x000000062e057220 */ /* 0x040fe20000400000 */
[----:B------:R-:W-:Y:S01]  /*a270*/  FMUL R2, R46, R7 ;  /* 0x000000072e027220 */ /* 0x000fe20000400000 */
[C---:B----4-:R-:W-:Y:S01]  /*a280*/  FFMA R52, R50.reuse, R76, R3 ;  /* 0x0000004c32347223 */ /* 0x050fe20000000003 */
        /* <DEDUP_REMOVED lines=65> */
[----:B------:R-:W-:Y:S01]  /*a6a0*/  FFMA R59, R50, R107, R0 ;  /* 0x0000006b323b7223 */ /* 0x000fe20000000000 */
[----:B---3--:R-:W-:Y:S02]  /*a6b0*/  LEA R60, R142, UR36, 0x3 ;  /* 0x000000248e3c7c11 */ /* 0x008fe4000f8e18ff */
[----:B------:R-:W-:Y:S02]  /*a6c0*/  @P6 SHF.L.U32 R61, R147, 0x1f, RZ ;  /* 0x0000001f933d6819 */ /* 0x000fe400000006ff */
        /* <DEDUP_REMOVED lines=18> */
.L_x_149:
[----:B------:R-:W-:Y:S05]  /*a7f0*/  BSYNC.RECONVERGENT B0 ;  /* 0x0000000000007941 */ /* 0x000fea0003800200 */
.L_x_148:
        /* <DEDUP_REMOVED lines=21> */
.L_x_153:
[----:B------:R-:W-:Y:S05]  /*a950*/  BSYNC B0 ;  /* 0x0000000000007941 */ /* 0x000fea0003800000 */
.L_x_152:
[----:B------:R-:W-:Y:S11]  /*a960*/  ISETP.NE.AND P0, PT, R146, RZ, PT ;  /* 0x000000ff9200720c */ /* 0x000ff60003f05270 */
[----:B------:R-:W-:Y:S02]  /*a970*/  @!UPT UIADD3 URZ, UPT, UPT, URZ, URZ, URZ ;  /* 0x000000fffffff290 */ /* 0x000fe4000fffe0ff */
[----:B------:R2:W3:Y:S01]  /*a980*/  @P0 LDS.128 R76, [R142+UR36+0x400] ;  /* 0x000400248e4c0984 */ /* 0x0004e20008000c00 */
[----:B------:R-:W-:Y:S01]  /*a990*/  @P0 IMAD.IADD R6, R143, 0x1, R2 ;  /* 0x000000018f060824 */ /* 0x000fe200078e0202 */
        /* <DEDUP_REMOVED lines=10> */
.L_x_151:
[----:B------:R-:W-:Y:S05]  /*aa40*/  BSYNC B1 ;  /* 0x0000000000017941 */ /* 0x000fea0003800000 */
.L_x_150:
        /* <DEDUP_REMOVED lines=21> */
.L_x_155:
[----:B------:R-:W-:Y:S01]  /*aba0*/  ISETP.NE.AND P0, PT, R127, RZ, PT ;  /* 0x000000ff7f00720c */ /* 0x000fe20003f05270 */
[----:B------:R-:W-:Y:S05]  /*abb0*/  WARPSYNC.ALL ;  /* 0x0000000000007948 */ /* 0x000fea0003800000 */
[----:B------:R-:W-:Y:S01]  /*abc0*/  R2UR UR4, R48 ;  /* 0x00000000300472ca */ /* 0x000fe200000e0000 */
[----:B------:R-:W-:Y:S01]  /*abd0*/  BSSY.RECONVERGENT B0, `(.L_x_156) ;  /* 0x0000060000007945 */ /* 0x000fe20003800200 */
[----:B------:R-:W-:Y:S11]  /*abe0*/  R2UR UR5, R140 ;  /* 0x000000008c0572ca */ /* 0x000ff600000e0000 */
[----:B------:R-:W2:Y:S01]  /*abf0*/  LDTM.x32 R4, tmem[UR4+0xe0] ;  /* 0x0000e004000479ee */ /* 0x000ea200082c0000 */
[----:B------:R-:W-:Y:S01]  /*ac00*/  NOP ;  /* 0x0000000000007918 */ /* 0x000fe20000000000 */
[----:B------:R-:W-:Y:S04]  /*ac10*/  UIADD3 UR5, UPT, UPT, UR5, 0xb0, URZ ;  /* 0x000000b005057890 */ /* 0x000fe8000fffe0ff */
[----:B------:R-:W-:Y:S09]  /*ac20*/  UPRMT UR5, UR37, 0x654, UR5 ;  /* 0x0000065425057896 */ /* 0x000ff20008000005 */
[----:B--2---:R-:W-:Y:S01]  /*ac30*/  SYNCS.ARRIVE.TRANS64.RED.A1T0 RZ, [UR5], RZ ;  /* 0x000000ffffff79a7 */ /* 0x004fe20008100405 */
[C---:B------:R-:W-:Y:S01]  /*ac40*/  FMUL R3, R46.reuse, R4 ;  /* 0x000000042e037220 */ /* 0x040fe20000400000 */
        /* <DEDUP_REMOVED lines=11> */
[----:B------:R-:W-:Y:S01]  /*ad00*/  STS.128 [R139+UR36+0xc400], R52 ;  /* 0x00c400348b007988 */ /* 0x000fe20008000c24 */
        /* <DEDUP_REMOVED lines=8> */
[----:B------:R-:W-:Y:S01]  /*ad90*/  STS.128 [R138+0xc400], R56 ;  /* 0x00c400388a007388 */ /* 0x000fe20000000c00 */
        /* <DEDUP_REMOVED lines=34> */
[C---:B------:R-:W-:Y:S01]  /*afc0*/  FMUL R26, R46.reuse, R31 ;  /* 0x0000001f2e1a7220 */ /* 0x040fe20000400000 */
[C---:B------:R-:W-:Y:S01]  /*afd0*/  FMUL R31, R46.reuse, R32 ;  /* 0x000000202e1f7220 */ /* 0x040fe20000400000 */
[C---:B------:R-:W-:Y:S01]  /*afe0*/  FMUL R28, R46.reuse, R33 ;  /* 0x000000212e1c7220 */ /* 0x040fe20000400000 */
[----:B------:R-:W-:Y:S01]  /*aff0*/  FMUL R33, R46, R34 ;  /* 0x000000222e217220 */ /* 0x000fe20000400000 */
[----:B------:R2:W-:Y:S01]  /*b000*/  STS.128 [R133+0xc400], R16 ;  /* 0x00c4001085007388 */ /* 0x0005e20000000c00 */
[C---:B-1----:R-:W-:Y:S01]  /*b010*/  FFMA R4, R50.reuse, R100, R27 ;  /* 0x0000006432047223 */ /* 0x042fe2000000001b */
[C---:B------:R-:W-:Y:S01]  /*b020*/  FFMA R5, R50.reuse, R101, R24 ;  /* 0x0000006532057223 */ /* 0x040fe20000000018 */
[C---:B------:R-:W-:Y:S01]  /*b030*/  FFMA R6, R50.reuse, R102, R29 ;  /* 0x0000006632067223 */ /* 0x040fe2000000001d */
[----:B------:R-:W-:Y:S01]  /*b040*/  FFMA R7, R50, R103, R26 ;  /* 0x0000006732077223 */ /* 0x000fe2000000001a */
[----:B------:R-:W-:Y:S01]  /*b050*/  FMUL R30, R46, R35 ;  /* 0x000000232e1e7220 */ /* 0x000fe20000400000 */
[C---:B------:R-:W-:Y:S01]  /*b060*/  FFMA R20, R50.reuse, R104, R31 ;  /* 0x0000006832147223 */ /* 0x040fe2000000001f */
        /* <DEDUP_REMOVED lines=22> */
.L_x_157:
[----:B------:R-:W-:Y:S05]  /*b1d0*/  BSYNC.RECONVERGENT B0 ;  /* 0x0000000000007941 */ /* 0x000fea0003800200 */
.L_x_156:
[----:B------:R-:W-:Y:S01]  /*b1e0*/  BAR.SYNC.DEFER_BLOCKING 0x1, 0x80 ;  /* 0x0042000000007b1d */ /* 0x000fe20000010000 */
[----:B------:R-:W-:Y:S01]  /*b1f0*/  UISETP.NE.AND UP0, UPT, UR45, -0x8, UPT ;  /* 0xfffffff82d00788c */ /* 0x000fe2000bf05270 */
[----:B------:R-:W-:Y:S08]  /*b200*/  IADD3 R44, PT, PT, R44, 0x1, RZ ;  /* 0x000000012c2c7810 */ /* 0x000ff00007ffe0ff */
[----:B------:R-:W-:Y:S05]  /*b210*/  BRA.U !UP0, `(.L_x_158) ;  /* 0x0000000108287547 */ /* 0x000fea000b800000 */
[----:B------:R-:W-:Y:S01]  /*b220*/  ISETP.NE.AND P0, PT, R136, RZ, PT ;  /* 0x000000ff8800720c */ /* 0x000fe20003f05270 */
[----:B------:R-:W-:Y:S01]  /*b230*/  IMAD.U32 R3, RZ, RZ, UR51 ;  /* 0x00000033ff037e24 */ /* 0x000fe2000f8e00ff */
[----:B------:R-:W-:Y:S01]  /*b240*/  UIADD3 UR51, UPT, UPT, UR51, 0x1, URZ ;  /* 0x0000000133337890 */ /* 0x000fe2000fffe0ff */
[----:B------:R-:W-:Y:S03]  /*b250*/  IMAD.U32 R0, RZ, RZ, UR37 ;  /* 0x00000025ff007e24 */ /* 0x000fe6000f8e00ff */
[----:B------:R-:W-:Y:S04]  /*b260*/  UISETP.NE.AND UP0, UPT, UR51, 0x4, UPT ;  /* 0x000000043300788c */ /* 0x000fe8000bf05270 */
[----:B------:R-:W-:Y:S03]  /*b270*/  USEL UR51, UR51, URZ, UP0 ;  /* 0x000000ff33337287 */ /* 0x000fe60008000000 */
[----:B------:R-:W-:Y:S05]  /*b280*/  @P0 LEA R3, R3, UR36, 0x3 ;  /* 0x0000002403030c11 */ /* 0x000fea000f8e18ff */
[----:B------:R-:W-:Y:S05]  /*b290*/  @P0 VIADD R3, R3, 0x50 ;  /* 0x0000005003030836 */ /* 0x000fea0000000000 */
[----:B------:R-:W-:Y:S04]  /*b2a0*/  @P0 PRMT R0, R0, 0x654, R3 ;  /* 0x0000065400000816 */ /* 0x000fe80000000003 */
[----:B------:R1:W-:Y:S03]  /*b2b0*/  @P0 SYNCS.ARRIVE.TRANS64.RED.A1T0 RZ, [R0+URZ], RZ ;  /* 0x000000ff00ff09a7 */ /* 0x0003e600081004ff */
.L_x_158:
[----:B------:R-:W-:Y:S01]  /*b2c0*/  ISETP.NE.AND P2, PT, R128, RZ, PT ;  /* 0x000000ff8000720c */ /* 0x000fe20003f45270 */
[----:B------:R-:W-:Y:S01]  /*b2d0*/  UIADD3 UR45, UPT, UPT, UR45, 0x8, URZ ;  /* 0x000000082d2d7890 */ /* 0x000fe2000fffe0ff */
[----:B------:R-:W-:Y:S01]  /*b2e0*/  ISETP.NE.AND P0, PT, R130, 0x2, PT ;  /* 0x000000028200780c */ /* 0x000fe20003f05270 */
[----:B--2---:R-:W-:Y:S01]  /*b2f0*/  IMAD.IADD R20, R43, 0x1, R49 ;  /* 0x000000012b147824 */ /* 0x004fe200078e0231 */
[----:B------:R-:W-:Y:S01]  /*b300*/  ISETP.NE.AND P1, PT, R44, 0x2, PT ;  /* 0x000000022c00780c */ /* 0x000fe20003f25270 */
[----:B------:R-:W-:Y:S01]  /*b310*/  IMAD.IADD R21, R45, 0x1, R114 ;  /* 0x000000012d157824 */ /* 0x000fe200078e0272 */
[----:B-1----:R-:W-:Y:S02]  /*b320*/  SEL R0, RZ, 0x1, P0 ;  /* 0x00000001ff007807 */ /* 0x002fe40000000000 */
[----:B------:R-:W-:Y:S02]  /*b330*/  SEL R3, RZ, 0x1, P1 ;  /* 0x00000001ff037807 */ /* 0x000fe40000800000 */
[----:B------:R-:W-:Y:S02]  /*b340*/  LOP3.LUT R123, R123, R0, RZ, 0x3c, !PT ;  /* 0x000000007b7b7212 */ /* 0x000fe400078e3cff */
[----:B------:R-:W-:Y:S02]  /*b350*/  LOP3.LUT R124, R124, R3, RZ, 0x3c, !PT ;  /* 0x000000037c7c7212 */ /* 0x000fe400078e3cff */
[----:B------:R-:W-:Y:S02]  /*b360*/  @P2 R2UR UR44, R122 ;  /* 0x000000007a2c22ca */ /* 0x000fe400000e0000 */
[----:B------:R-:W-:Y:S02]  /*b370*/  SEL R130, R130, RZ, P0 ;  /* 0x000000ff82827207 */ /* 0x000fe40000000000 */
[----:B------:R-:W-:Y:S01]  /*b380*/  SEL R44, R44, RZ, P1 ;  /* 0x000000ff2c2c7207 */ /* 0x000fe20000800000 */
[----:B------:R-:W-:Y:S10]  /*b390*/  @P2 BRA `(.L_x_159) ;  /* 0xffffff9c00c02947 */ /* 0x000ff4000383ffff */
[----:B------:R-:W-:-:S09]  /*b3a0*/  UISETP.NE.AND UP0, UPT, UR50, URZ, UPT ;  /* 0x000000ff3200728c */ /* 0x000fd2000bf05270 */
[----:B------:R-:W-:Y:S05]  /*b3b0*/  BRA.U !UP0, `(.L_x_160) ;  /* 0x0000000108487547 */ /* 0x000fea000b800000 */
[----:B------:R-:W1:Y:S02]  /*b3c0*/  LDCU.64 UR4, c[0x0][0x890] ;  /* 0x00011200ff0477ac */ /* 0x000e640008000a00 */
[----:B-1----:R-:W-:-:S04]  /*b3d0*/  UISETP.NE.U32.AND UP0, UPT, UR4, URZ, UPT ;  /* 0x000000ff0400728c */ /* 0x002fc8000bf05070 */
[----:B------:R-:W-:-:S09]  /*b3e0*/  UISETP.NE.AND.EX UP0, UPT, UR5, URZ, UPT, UP0 ;  /* 0x000000ff0500728c */ /* 0x000fd2000bf05300 */
[----:B------:R-:W-:Y:S05]  /*b3f0*/  BRA.U UP0, `(.L_x_161) ;  /* 0x00000001000c7547 */ /* 0x000fea000b800000 */
[----:B------:R-:W-:-:S13]  /*b400*/  FSETP.NEU.AND P0, PT, R50, RZ, PT ;  /* 0x000000ff3200720b */ /* 0x000fda0003f0d000 */
[----:B------:R-:W-:Y:S05]  /*b410*/  @!P0 EXIT ;  /* 0x000000000000894d */ /* 0x000fea0003800000 */
[----:B------:R-:W-:Y:S05]  /*b420*/  BRA `(.L_x_160) ;  /* 0x00000000002c7947 */ /* 0x000fea0003800000 */
.L_x_161:
[----:B------:R-:W-:Y:S01]  /*b430*/  ISETP.NE.AND P0, PT, R129, RZ, PT ;  /* 0x000000ff8100720c */ /* 0x000fe20003f05270 */
[----:B------:R-:W-:-:S12]  /*b440*/  BSSY.RECONVERGENT B0, `(.L_x_160) ;  /* 0x0000009000007945 */ /* 0x000fd80003800200 */
[----:B------:R-:W-:Y:S05]  /*b450*/  @P0 BRA `(.L_x_162) ;  /* 0x0000000000140947 */ /* 0x000fea0003800000 */
[----:B------:R-:W1:Y:S02]  /*b460*/  LDCU.64 UR4, c[0x0][0x888] ;  /* 0x00011100ff0477ac */ /* 0x000e640008000a00 */
[----:B-1----:R-:W-:-:S04]  /*b470*/  ISETP.NE.U32.AND P0, PT, RZ, UR4, PT ;  /* 0x00000004ff007c0c */ /* 0x002fc8000bf05070 */
[----:B------:R-:W-:-:S13]  /*b480*/  ISETP.NE.AND.EX P0, PT, RZ, UR5, PT, P0 ;  /* 0x00000005ff007c0c */ /* 0x000fda000bf05300 */
[----:B------:R-:W-:Y:S05]  /*b490*/  @!P0 EXIT ;  /* 0x000000000000894d */ /* 0x000fea0003800000 */
[----:B------:R-:W-:Y:S05]  /*b4a0*/  BRA `(.L_x_163) ;  /* 0x0000000000087947 */ /* 0x000fea0003800000 */
.L_x_162:
[----:B------:R-:W-:-:S13]  /*b4b0*/  FSETP.NEU.AND P0, PT, R50, RZ, PT ;  /* 0x000000ff3200720b */ /* 0x000fda0003f0d000 */
[----:B------:R-:W-:Y:S05]  /*b4c0*/  @!P0 EXIT ;  /* 0x000000000000894d */ /* 0x000fea0003800000 */
.L_x_163:
[----:B------:R-:W-:Y:S05]  /*b4d0*/  BSYNC.RECONVERGENT B0 ;  /* 0x0000000000007941 */ /* 0x000fea0003800200 */
.L_x_160:
[----:B------:R-:W-:Y:S01]  /*b4e0*/  ULEA UR4, UR51, UR36, 0x3 ;  /* 0x0000002433047291 */ /* 0x000fe2000f8e18ff */
[----:B------:R-:W-:-:S04]  /*b4f0*/  DEPBAR.LE SB0, 0x0 ;  /* 0x000080000000791a */ /* 0x000fc80000000000 */
[----:B------:R-:W-:-:S04]  /*b500*/  UIADD3 UR4, UPT, UPT, UR4, 0x50, URZ ;  /* 0x0000005004047890 */ /* 0x000fc8000fffe0ff */
[----:B------:R-:W-:-:S09]  /*b510*/  UPRMT UR4, UR37, 0x654, UR4 ;  /* 0x0000065425047896 */ /* 0x000fd20008000004 */
[----:B------:R-:W-:Y:S01]  /*b520*/  SYNCS.ARRIVE.TRANS64.RED.A1T0 RZ, [UR4], RZ ;  /* 0x000000ffffff79a7 */ /* 0x000fe20008100404 */
[----:B------:R-:W-:Y:S05]  /*b530*/  EXIT ;  /* 0x000000000000794d */ /* 0x000fea0003800000 */
.L_x_19:
[----:B--2---:R2:W1:Y:S02]  /*b540*/  SYNCS.PHASECHK.TRANS64.TRYWAIT P0, [R3+URZ+0xd0], R2 ;  /* 0x0000d002030075a7 */ /* 0x00446400080011ff */
[----:B-1----:R-:W-:Y:S05]  /*b550*/  @!P0 NANOSLEEP.SYNCS 0x989680 ;  /* 0x009896800000895d */ /* 0x002fea0003900000 */
[----:B------:R-:W1:Y:S02]  /*b560*/  @!P0 SYNCS.PHASECHK.TRANS64 P0, [R3+URZ+0xd0], R2 ;  /* 0x0000d002030085a7 */ /* 0x000e6400080010ff */
[----:B-1----:R-:W-:Y:S05]  /*b570*/  @!P0 BRA `(.L_x_19) ;  /* 0xfffffffc00f08947 */ /* 0x002fea000383ffff */
[----:B------:R-:W-:Y:S05]  /*b580*/  BRA `(.L_x_164) ;  /* 0xffffff5c00fc7947 */ /* 0x000fea000383ffff */
.L_x_22:
[----:B-1----:R-:W-:-:S07]  /*b590*/  MOV R2, UR41 ;  /* 0x0000002900027c02 */ /* 0x002fce0008000f00 */
.L_x_165:
[----:B-1----:R1:W2:Y:S02]  /*b5a0*/  SYNCS.PHASECHK.TRANS64.TRYWAIT P0, [R2+URZ+0x18], R5 ;  /* 0x00001805020075a7 */ /* 0x0022a400080011ff */
[----:B--2---:R-:W-:Y:S05]  /*b5b0*/  @!P0 NANOSLEEP.SYNCS 0x989680 ;  /* 0x009896800000895d */ /* 0x004fea0003900000 */
[----:B------:R-:W2:Y:S02]  /*b5c0*/  @!P0 SYNCS.PHASECHK.TRANS64 P0, [R2+URZ+0x18], R5 ;  /* 0x00001805020085a7 */ /* 0x000ea400080010ff */
[----:B--2---:R-:W-:Y:S05]  /*b5d0*/  @!P0 BRA `(.L_x_165) ;  /* 0xfffffffc00f08947 */ /* 0x004fea000383ffff */
[----:B------:R-:W-:Y:S05]  /*b5e0*/  BRA `(.L_x_21) ;  /* 0xffffff6000587947 */ /* 0x000fea000383ffff */
.L_x_28:
[----:B-1----:R-:W-:-:S07]  /*b5f0*/  MOV R2, UR41 ;  /* 0x0000002900027c02 */ /* 0x002fce0008000f00 */
.L_x_166:
[----:B-1----:R1:W2:Y:S02]  /*b600*/  SYNCS.PHASECHK.TRANS64.TRYWAIT P0, [R2+URZ+0x18], R5 ;  /* 0x00001805020075a7 */ /* 0x0022a400080011ff */
[----:B--2---:R-:W-:Y:S05]  /*b610*/  @!P0 NANOSLEEP.SYNCS 0x989680 ;  /* 0x009896800000895d */ /* 0x004fea0003900000 */
[----:B------:R-:W2:Y:S02]  /*b620*/  @!P0 SYNCS.PHASECHK.TRANS64 P0, [R2+URZ+0x18], R5 ;  /* 0x00001805020085a7 */ /* 0x000ea400080010ff */
[----:B--2---:R-:W-:Y:S05]  /*b630*/  @!P0 BRA `(.L_x_166) ;  /* 0xfffffffc00f08947 */ /* 0x004fea000383ffff */
[----:B------:R-:W-:Y:S05]  /*b640*/  BRA `(.L_x_27) ;  /* 0xffffff6400487947 */ /* 0x000fea000383ffff */
.L_x_32:
[----:B-1----:R1:W2:Y:S02]  /*b650*/  SYNCS.PHASECHK.TRANS64.TRYWAIT P0, [R2+URZ+0x80], R3 ;  /* 0x00008003020075a7 */ /* 0x0022a400080011ff */
[----:B--2---:R-:W-:Y:S05]  /*b660*/  @!P0 NANOSLEEP.SYNCS 0x989680 ;  /* 0x009896800000895d */ /* 0x004fea0003900000 */
[----:B------:R-:W2:Y:S02]  /*b670*/  @!P0 SYNCS.PHASECHK.TRANS64 P0, [R2+URZ+0x80], R3 ;  /* 0x00008003020085a7 */ /* 0x000ea400080010ff */
[----:B--2---:R-:W-:Y:S05]  /*b680*/  @!P0 BRA `(.L_x_32) ;  /* 0xfffffffc00f08947 */ /* 0x004fea000383ffff */
[----:B------:R-:W-:Y:S05]  /*b690*/  BRA `(.L_x_167) ;  /* 0xffffff68000c7947 */ /* 0x000fea000383ffff */
.L_x_36:
[----:B----4-:R-:W-:-:S07]  /*b6a0*/  MOV R0, UR5 ;  /* 0x0000000500007c02 */ /* 0x010fce0008000f00 */
.L_x_168:
[----:B-1----:R1:W2:Y:S02]  /*b6b0*/  SYNCS.PHASECHK.TRANS64.TRYWAIT P0, [R0+URZ], R3 ;  /* 0x00000003000075a7 */ /* 0x0022a400080011ff */
[----:B--2---:R-:W-:Y:S05]  /*b6c0*/  @!P0 NANOSLEEP.SYNCS 0x989680 ;  /* 0x009896800000895d */ /* 0x004fea0003900000 */
[----:B------:R-:W2:Y:S02]  /*b6d0*/  @!P0 SYNCS.PHASECHK.TRANS64 P0, [R0+URZ], R3 ;  /* 0x00000003000085a7 */ /* 0x000ea400080010ff */
[----:B--2---:R-:W-:Y:S05]  /*b6e0*/  @!P0 BRA `(.L_x_168) ;  /* 0xfffffffc00f08947 */ /* 0x004fea000383ffff */
[----:B------:R-:W-:Y:S05]  /*b6f0*/  BRA `(.L_x_169) ;  /* 0xffffff6c007c7947 */ /* 0x000fea000383ffff */
.L_x_37:
[----:B----4-:R-:W-:-:S07]  /*b700*/  MOV R0, UR5 ;  /* 0x0000000500007c02 */ /* 0x010fce0008000f00 */
.L_x_170:
[----:B-1----:R1:W2:Y:S02]  /*b710*/  SYNCS.PHASECHK.TRANS64.TRYWAIT P0, [R0+URZ], R3 ;  /* 0x00000003000075a7 */ /* 0x0022a400080011ff */
[----:B--2---:R-:W-:Y:S05]  /*b720*/  @!P0 NANOSLEEP.SYNCS 0x989680 ;  /* 0x009896800000895d */ /* 0x004fea0003900000 */
[----:B------:R-:W2:Y:S02]  /*b730*/  @!P0 SYNCS.PHASECHK.TRANS64 P0, [R0+URZ], R3 ;  /* 0x00000003000085a7 */ /* 0x000ea400080010ff */
[----:B--2---:R-:W-:Y:S05]  /*b740*/  @!P0 BRA `(.L_x_170) ;  /* 0xfffffffc00f08947 */ /* 0x004fea000383ffff */
[----:B------:R-:W-:Y:S05]  /*b750*/  BRA `(.L_x_171) ;  /* 0xffffff6c00887947 */ /* 0x000fea000383ffff */
.L_x_40:
[----:B-1----:R1:W2:Y:S02]  /*b760*/  SYNCS.PHASECHK.TRANS64.TRYWAIT P0, [R0+URZ+0xc0], R5 ;  /* 0x0000c005000075a7 */ /* 0x0022a400080011ff */
[----:B--2---:R-:W-:Y:S05]  /*b770*/  @!P0 NANOSLEEP.SYNCS 0x989680 ;  /* 0x009896800000895d */ /* 0x004fea0003900000 */
[----:B------:R-:W2:Y:S02]  /*b780*/  @!P0 SYNCS.PHASECHK.TRANS64 P0, [R0+URZ+0xc0], R5 ;  /* 0x0000c005000085a7 */ /* 0x000ea400080010ff */
[----:B--2---:R-:W-:Y:S05]  /*b790*/  @!P0 BRA `(.L_x_40) ;  /* 0xfffffffc00f08947 */ /* 0x004fea000383ffff */
[----:B------:R-:W-:Y:S05]  /*b7a0*/  BRA `(.L_x_172) ;  /* 0xffffff6c00e47947 */ /* 0x000fea000383ffff */
.L_x_41:
[----:B------:R-:W-:-:S07]  /*b7b0*/  MOV R0, UR5 ;  /* 0x0000000500007c02 */ /* 0x000fce0008000f00 */
.L_x_173:
[----:B-1----:R1:W2:Y:S02]  /*b7c0*/  SYNCS.PHASECHK.TRANS64.TRYWAIT P0, [R0+URZ+0x90], R5 ;  /* 0x00009005000075a7 */ /* 0x0022a400080011ff */
[----:B--2---:R-:W-:Y:S05]  /*b7d0*/  @!P0 NANOSLEEP.SYNCS 0x989680 ;  /* 0x009896800000895d */ /* 0x004fea0003900000 */
[----:B------:R-:W2:Y:S02]  /*b7e0*/  @!P0 SYNCS.PHASECHK.TRANS64 P0, [R0+URZ+0x90], R5 ;  /* 0x00009005000085a7 */ /* 0x000ea400080010ff */
[----:B--2---:R-:W-:Y:S05]  /*b7f0*/  @!P0 BRA `(.L_x_173) ;  /* 0xfffffffc00f08947 */ /* 0x004fea000383ffff */
[----:B------:R-:W-:Y:S05]  /*b800*/  BRA `(.L_x_174) ;  /* 0xffffff6c00f47947 */ /* 0x000fea000383ffff */
.L_x_42:
[----:B-1----:R1:W2:Y:S02]  /*b810*/  SYNCS.PHASECHK.TRANS64.TRYWAIT P1, [R0+URZ+0x80], R5 ;  /* 0x00008005000075a7 */ /* 0x0022a400080211ff */
[----:B--2---:R-:W-:Y:S05]  /*b820*/  @!P1 NANOSLEEP.SYNCS 0x989680 ;  /* 0x009896800000995d */ /* 0x004fea0003900000 */
[----:B------:R-:W2:Y:S02]  /*b830*/  @!P1 SYNCS.PHASECHK.TRANS64 P1, [R0+URZ+0x80], R5 ;  /* 0x00008005000095a7 */ /* 0x000ea400080210ff */
[----:B--2---:R-:W-:Y:S05]  /*b840*/  @!P1 BRA `(.L_x_42) ;  /* 0xfffffffc00f09947 */ /* 0x004fea000383ffff */
[----:B------:R-:W-:Y:S05]  /*b850*/  BRA `(.L_x_175) ;  /* 0xffffff7000247947 */ /* 0x000fea000383ffff */
.L_x_45:
[----:B------:R-:W-:-:S07]  /*b860*/  MOV R0, UR5 ;  /* 0x0000000500007c02 */ /* 0x000fce0008000f00 */
.L_x_176:
[----:B-1----:R1:W2:Y:S02]  /*b870*/  SYNCS.PHASECHK.TRANS64.TRYWAIT P0, [R0+URZ+0x90], R3 ;  /* 0x00009003000075a7 */ /* 0x0022a400080011ff */
[----:B--2---:R-:W-:Y:S05]  /*b880*/  @!P0 NANOSLEEP.SYNCS 0x989680 ;  /* 0x009896800000895d */ /* 0x004fea0003900000 */
[----:B------:R-:W2:Y:S02]  /*b890*/  @!P0 SYNCS.PHASECHK.TRANS64 P0, [R0+URZ+0x90], R3 ;  /* 0x00009003000085a7 */ /* 0x000ea400080010ff */
[----:B--2---:R-:W-:Y:S05]  /*b8a0*/  @!P0 BRA `(.L_x_176) ;  /* 0xfffffffc00f08947 */ /* 0x004fea000383ffff */
[----:B------:R-:W-:Y:S05]  /*b8b0*/  BRA `(.L_x_44) ;  /* 0xffffff7000787947 */ /* 0x000fea000383ffff */
.L_x_52:
[----:B-1----:R1:W2:Y:S02]  /*b8c0*/  SYNCS.PHASECHK.TRANS64.TRYWAIT P1, [R0+URZ+0x80], R5 ;  /* 0x00008005000075a7 */ /* 0x0022a400080211ff */
[----:B--2---:R-:W-:Y:S05]  /*b8d0*/  @!P1 NANOSLEEP.SYNCS 0x989680 ;  /* 0x009896800000995d */ /* 0x004fea0003900000 */
[----:B------:R-:W2:Y:S02]  /*b8e0*/  @!P1 SYNCS.PHASECHK.TRANS64 P1, [R0+URZ+0x80], R5 ;  /* 0x00008005000095a7 */ /* 0x000ea400080210ff */
[----:B--2---:R-:W-:Y:S05]  /*b8f0*/  @!P1 BRA `(.L_x_52) ;  /* 0xfffffffc00f09947 */ /* 0x004fea000383ffff */
[----:B------:R-:W-:Y:S05]  /*b900*/  BRA `(.L_x_177) ;  /* 0xffffff7400e87947 */ /* 0x000fea000383ffff */
.L_x_53:
[----:B------:R-:W-:-:S07]  /*b910*/  MOV R3, UR7 ;  /* 0x0000000700037c02 */ /* 0x000fce0008000f00 */
.L_x_178:
[----:B-1----:R1:W2:Y:S02]  /*b920*/  SYNCS.PHASECHK.TRANS64.TRYWAIT P0, [R3+URZ+0xb0], R0 ;  /* 0x0000b000030075a7 */ /* 0x0022a400080011ff */
[----:B--2---:R-:W-:Y:S05]  /*b930*/  @!P0 NANOSLEEP.SYNCS 0x989680 ;  /* 0x009896800000895d */ /* 0x004fea0003900000 */
[----:B------:R-:W2:Y:S02]  /*b940*/  @!P0 SYNCS.PHASECHK.TRANS64 P0, [R3+URZ+0xb0], R0 ;  /* 0x0000b000030085a7 */ /* 0x000ea400080010ff */
[----:B--2---:R-:W-:Y:S05]  /*b950*/  @!P0 BRA `(.L_x_178) ;  /* 0xfffffffc00f08947 */ /* 0x004fea000383ffff */
[----:B------:R-:W-:Y:S05]  /*b960*/  BRA `(.L_x_179) ;  /* 0xffffff7800207947 */ /* 0x000fea000383ffff */
.L_x_56:
[----:B------:R-:W-:Y:S07]  /*b970*/  MOV R0, UR6 ;  /* 0x0000000600007c02 */ /* 0x000fee0008000f00 */
.L_x_180:
[----:B-1----:R1:W2:Y:S02]  /*b980*/  SYNCS.PHASECHK.TRANS64.TRYWAIT P0, [R0+URZ], R3 ;  /* 0x00000003000075a7 */ /* 0x0022a400080011ff */
[----:B--2---:R-:W-:Y:S05]  /*b990*/  @!P0 NANOSLEEP.SYNCS 0x989680 ;  /* 0x009896800000895d */ /* 0x004fea0003900000 */
[----:B------:R-:W2:Y:S02]  /*b9a0*/  @!P0 SYNCS.PHASECHK.TRANS64 P0, [R0+URZ], R3 ;  /* 0x00000003000085a7 */ /* 0x000ea400080010ff */
[----:B--2---:R-:W-:Y:S05]  /*b9b0*/  @!P0 BRA `(.L_x_180) ;  /* 0xfffffffc00f08947 */ /* 0x004fea000383ffff */
[----:B------:R-:W-:Y:S05]  /*b9c0*/  BRA `(.L_x_55) ;  /* 0xffffff78003c7947 */ /* 0x000fea000383ffff */
.L_x_59:
[----:B------:R-:W-:-:S07]  /*b9d0*/  MOV R0, UR6 ;  /* 0x0000000600007c02 */ /* 0x000fce0008000f00 */
.L_x_181:
[----:B--2---:R2:W4:Y:S02]  /*b9e0*/  SYNCS.PHASECHK.TRANS64.TRYWAIT P0, [R0+URZ], R3 ;  /* 0x00000003000075a7 */ /* 0x00452400080011ff */
[----:B----4-:R-:W-:Y:S05]  /*b9f0*/  @!P0 NANOSLEEP.SYNCS 0x989680 ;  /* 0x009896800000895d */ /* 0x010fea0003900000 */
[----:B------:R-:W4:Y:S02]  /*ba00*/  @!P0 SYNCS.PHASECHK.TRANS64 P0, [R0+URZ], R3 ;  /* 0x00000003000085a7 */ /* 0x000f2400080010ff */
[----:B----4-:R-:W-:Y:S05]  /*ba10*/  @!P0 BRA `(.L_x_181) ;  /* 0xfffffffc00f08947 */ /* 0x010fea000383ffff */
[----:B------:R-:W-:Y:S05]  /*ba20*/  BRA `(.L_x_182) ;  /* 0xffffff7c00187947 */ /* 0x000fea000383ffff */
.L_x_60:
[----:B------:R-:W-:-:S07]  /*ba30*/  MOV R0, UR7 ;  /* 0x0000000700007c02 */ /* 0x000fce0008000f00 */
.L_x_183:
[----:B-1----:R1:W2:Y:S02]  /*ba40*/  SYNCS.PHASECHK.TRANS64.TRYWAIT P0, [R0+URZ], R3 ;  /* 0x00000003000075a7 */ /* 0x0022a400080011ff */
[----:B--2---:R-:W-:Y:S05]  /*ba50*/  @!P0 NANOSLEEP.SYNCS 0x989680 ;  /* 0x009896800000895d */ /* 0x004fea0003900000 */
[----:B------:R-:W2:Y:S02]  /*ba60*/  @!P0 SYNCS.PHASECHK.TRANS64 P0, [R0+URZ], R3 ;  /* 0x00000003000085a7 */ /* 0x000ea400080010ff */
[----:B--2---:R-:W-:Y:S05]  /*ba70*/  @!P0 BRA `(.L_x_183) ;  /* 0xfffffffc00f08947 */ /* 0x004fea000383ffff */
[----:B------:R-:W-:Y:S05]  /*ba80*/  BRA `(.L_x_184) ;  /* 0xffffff7c00247947 */ /* 0x000fea000383ffff */
.L_x_65:
[----:B--2---:R2:W3:Y:S02]  /*ba90*/  SYNCS.PHASECHK.TRANS64.TRYWAIT P0, [R0+URZ+0x80], R3 ;  /* 0x00008003000075a7 */ /* 0x0044e400080011ff */
[----:B---3--:R-:W-:Y:S05]  /*baa0*/  @!P0 NANOSLEEP.SYNCS 0x989680 ;  /* 0x009896800000895d */ /* 0x008fea0003900000 */
[----:B------:R-:W3:Y:S02]  /*bab0*/  @!P0 SYNCS.PHASECHK.TRANS64 P0, [R0+URZ+0x80], R3 ;  /* 0x00008003000085a7 */ /* 0x000ee400080010ff */
[----:B---3--:R-:W-:Y:S05]  /*bac0*/  @!P0 BRA `(.L_x_65) ;  /* 0xfffffffc00f08947 */ /* 0x008fea000383ffff */
[----:B------:R-:W-:Y:S05]  /*bad0*/  BRA `(.L_x_185) ;  /* 0xffffff8000287947 */ /* 0x000fea000383ffff */
.L_x_68:
[----:B------:R-:W-:Y:S07]  /*bae0*/  MOV R0, UR7 ;  /* 0x0000000700007c02 */ /* 0x000fee0008000f00 */
.L_x_186:
[----:B--2---:R2:W3:Y:S02]  /*baf0*/  SYNCS.PHASECHK.TRANS64.TRYWAIT P0, [R0+URZ+0x78], R3 ;  /* 0x00007803000075a7 */ /* 0x0044e400080011ff */
[----:B---3--:R-:W-:Y:S05]  /*bb00*/  @!P0 NANOSLEEP.SYNCS 0x989680 ;  /* 0x009896800000895d */ /* 0x008fea0003900000 */
[----:B------:R-:W3:Y:S02]  /*bb10*/  @!P0 SYNCS.PHASECHK.TRANS64 P0, [R0+URZ+0x78], R3 ;  /* 0x00007803000085a7 */ /* 0x000ee400080010ff */
[----:B---3--:R-:W-:Y:S05]  /*bb20*/  @!P0 BRA `(.L_x_186) ;  /* 0xfffffffc00f08947 */ /* 0x008fea000383ffff */
[----:B------:R-:W-:Y:S05]  /*bb30*/  BRA `(.L_x_67) ;  /* 0xffffff8400087947 */ /* 0x000fea000383ffff */
.L_x_71:
[----:B------:R-:W-:Y:S07]  /*bb40*/  MOV R3, UR7 ;  /* 0x0000000700037c02 */ /* 0x000fee0008000f00 */
.L_x_187:
[----:B-1----:R1:W2:Y:S02]  /*bb50*/  SYNCS.PHASECHK.TRANS64.TRYWAIT P0, [R3+URZ+0x50], R12 ;  /* 0x0000500c030075a7 */ /* 0x0022a400080011ff */
[----:B--2---:R-:W-:Y:S05]  /*bb60*/  @!P0 NANOSLEEP.SYNCS 0x989680 ;  /* 0x009896800000895d */ /* 0x004fea0003900000 */
[----:B------:R-:W2:Y:S02]  /*bb70*/  @!P0 SYNCS.PHASECHK.TRANS64 P0, [R3+URZ+0x50], R12 ;  /* 0x0000500c030085a7 */ /* 0x000ea400080010ff */
[----:B--2---:R-:W-:Y:S05]  /*bb80*/  @!P0 BRA `(.L_x_187) ;  /* 0xfffffffc00f08947 */ /* 0x004fea000383ffff */
[----:B------:R-:W-:Y:S05]  /*bb90*/  BRA `(.L_x_188) ;  /* 0xffffff8400847947 */ /* 0x000fea000383ffff */
.L_x_72:
[----:B-1----:R-:W-:Y:S07]  /*bba0*/  MOV R3, UR7 ;  /* 0x0000000700037c02 */ /* 0x002fee0008000f00 */
.L_x_189:
[----:B-1----:R1:W2:Y:S02]  /*bbb0*/  SYNCS.PHASECHK.TRANS64.TRYWAIT P0, [R3+URZ+0x58], R12 ;  /* 0x0000580c030075a7 */ /* 0x0022a400080011ff */
[----:B--2---:R-:W-:Y:S05]  /*bbc0*/  @!P0 NANOSLEEP.SYNCS 0x989680 ;  /* 0x009896800000895d */ /* 0x004fea0003900000 */
[----:B------:R-:W2:Y:S02]  /*bbd0*/  @!P0 SYNCS.PHASECHK.TRANS64 P0, [R3+URZ+0x58], R12 ;  /* 0x0000580c030085a7 */ /* 0x000ea400080010ff */
[----:B--2---:R-:W-:Y:S05]  /*bbe0*/  @!P0 BRA `(.L_x_189) ;  /* 0xfffffffc00f08947 */ /* 0x004fea000383ffff */
[----:B------:R-:W-:Y:S05]  /*bbf0*/  BRA `(.L_x_190) ;  /* 0xffffff8400c07947 */ /* 0x000fea000383ffff */
.L_x_73:
[----:B-1----:R-:W-:Y:S07]  /*bc00*/  MOV R3, UR7 ;  /* 0x0000000700037c02 */ /* 0x002fee0008000f00 */
.L_x_191:
[----:B-1----:R1:W2:Y:S02]  /*bc10*/  SYNCS.PHASECHK.TRANS64.TRYWAIT P0, [R3+URZ+0x60], R12 ;  /* 0x0000600c030075a7 */ /* 0x0022a400080011ff */
[----:B--2---:R-:W-:Y:S05]  /*bc20*/  @!P0 NANOSLEEP.SYNCS 0x989680 ;  /* 0x009896800000895d */ /* 0x004fea0003900000 */
[----:B------:R-:W2:Y:S02]  /*bc30*/  @!P0 SYNCS.PHASECHK.TRANS64 P0, [R3+URZ+0x60], R12 ;  /* 0x0000600c030085a7 */ /* 0x000ea400080010ff */
[----:B--2---:R-:W-:Y:S05]  /*bc40*/  @!P0 BRA `(.L_x_191) ;  /* 0xfffffffc00f08947 */ /* 0x004fea000383ffff */
[----:B------:R-:W-:Y:S05]  /*bc50*/  BRA `(.L_x_192) ;  /* 0xffffff8800087947 */ /* 0x000fea000383ffff */
.L_x_74:
[----:B-1----:R-:W-:Y:S07]  /*bc60*/  MOV R3, UR7 ;  /* 0x0000000700037c02 */ /* 0x002fee0008000f00 */
.L_x_193:
[----:B-1----:R1:W2:Y:S02]  /*bc70*/  SYNCS.PHASECHK.TRANS64.TRYWAIT P0, [R3+URZ+0x68], R12 ;  /* 0x0000680c030075a7 */ /* 0x0022a400080011ff */
[----:B--2---:R-:W-:Y:S05]  /*bc80*/  @!P0 NANOSLEEP.SYNCS 0x989680 ;  /* 0x009896800000895d */ /* 0x004fea0003900000 */
[----:B------:R-:W2:Y:S02]  /*bc90*/  @!P0 SYNCS.PHASECHK.TRANS64 P0, [R3+URZ+0x68], R12 ;  /* 0x0000680c030085a7 */ /* 0x000ea400080010ff */
[----:B--2---:R-:W-:Y:S05]  /*bca0*/  @!P0 BRA `(.L_x_193) ;  /* 0xfffffffc00f08947 */ /* 0x004fea000383ffff */
[----:B------:R-:W-:Y:S05]  /*bcb0*/  BRA `(.L_x_194) ;  /* 0xffffff8800507947 */ /* 0x000fea000383ffff */
.L_x_75:
[----:B-1----:R-:W-:Y:S07]  /*bcc0*/  MOV R3, UR7 ;  /* 0x0000000700037c02 */ /* 0x002fee0008000f00 */
.L_x_195:
[----:B-1----:R1:W2:Y:S02]  /*bcd0*/  SYNCS.PHASECHK.TRANS64.TRYWAIT P0, [R3+URZ+0x50], R20 ;  /* 0x00005014030075a7 */ /* 0x0022a400080011ff */
[----:B--2---:R-:W-:Y:S05]  /*bce0*/  @!P0 NANOSLEEP.SYNCS 0x989680 ;  /* 0x009896800000895d */ /* 0x004fea0003900000 */
[----:B------:R-:W2:Y:S02]  /*bcf0*/  @!P0 SYNCS.PHASECHK.TRANS64 P0, [R3+URZ+0x50], R20 ;  /* 0x00005014030085a7 */ /* 0x000ea400080010ff */
[----:B--2---:R-:W-:Y:S05]  /*bd00*/  @!P0 BRA `(.L_x_195) ;  /* 0xfffffffc00f08947 */ /* 0x004fea000383ffff */
[----:B------:R-:W-:Y:S05]  /*bd10*/  BRA `(.L_x_196) ;  /* 0xffffff88009c7947 */ /* 0x000fea000383ffff */
.L_x_76:
[----:B-1----:R-:W-:Y:S07]  /*bd20*/  MOV R3, UR7 ;  /* 0x0000000700037c02 */ /* 0x002fee0008000f00 */
.L_x_197:
[----:B-1----:R1:W2:Y:S02]  /*bd30*/  SYNCS.PHASECHK.TRANS64.TRYWAIT P0, [R3+URZ+0x58], R20 ;  /* 0x00005814030075a7 */ /* 0x0022a400080011ff */
[----:B--2---:R-:W-:Y:S05]  /*bd40*/  @!P0 NANOSLEEP.SYNCS 0x989680 ;  /* 0x009896800000895d */ /* 0x004fea0003900000 */
[----:B------:R-:W2:Y:S02]  /*bd50*/  @!P0 SYNCS.PHASECHK.TRANS64 P0, [R3+URZ+0x58], R20 ;  /* 0x00005814030085a7 */ /* 0x000ea400080010ff */
[----:B--2---:R-:W-:Y:S05]  /*bd60*/  @!P0 BRA `(.L_x_197) ;  /* 0xfffffffc00f08947 */ /* 0x004fea000383ffff */
[----:B------:R-:W-:Y:S05]  /*bd70*/  BRA `(.L_x_198) ;  /* 0xffffff8800e47947 */ /* 0x000fea000383ffff */
.L_x_77:
[----:B-1----:R-:W-:Y:S07]  /*bd80*/  MOV R3, UR7 ;  /* 0x0000000700037c02 */ /* 0x002fee0008000f00 */
.L_x_199:
[----:B-1----:R1:W2:Y:S02]  /*bd90*/  SYNCS.PHASECHK.TRANS64.TRYWAIT P0, [R3+URZ+0x60], R20 ;  /* 0x00006014030075a7 */ /* 0x0022a400080011ff */
[----:B--2---:R-:W-:Y:S05]  /*bda0*/  @!P0 NANOSLEEP.SYNCS 0x989680 ;  /* 0x009896800000895d */ /* 0x004fea0003900000 */
[----:B------:R-:W2:Y:S02]  /*bdb0*/  @!P0 SYNCS.PHASECHK.TRANS64 P0, [R3+URZ+0x60], R20 ;  /* 0x00006014030085a7 */ /* 0x000ea400080010ff */
[----:B--2---:R-:W-:Y:S05]  /*bdc0*/  @!P0 BRA `(.L_x_199) ;  /* 0xfffffffc00f08947 */ /* 0x004fea000383ffff */
[----:B------:R-:W-:Y:S05]  /*bdd0*/  BRA `(.L_x_200) ;  /* 0xffffff8c002c7947 */ /* 0x000fea000383ffff */
.L_x_78:
[----:B------:R-:W-:Y:S07]  /*bde0*/  MOV R3, UR7 ;  /* 0x0000000700037c02 */ /* 0x000fee0008000f00 */
.L_x_201:
[----:B-1----:R1:W2:Y:S02]  /*bdf0*/  SYNCS.PHASECHK.TRANS64.TRYWAIT P0, [R3+URZ+0x68], R20 ;  /* 0x00006814030075a7 */ /* 0x0022a400080011ff */
[----:B--2---:R-:W-:Y:S05]  /*be00*/  @!P0 NANOSLEEP.SYNCS 0x989680 ;  /* 0x009896800000895d */ /* 0x004fea0003900000 */
[----:B------:R-:W2:Y:S02]  /*be10*/  @!P0 SYNCS.PHASECHK.TRANS64 P0, [R3+URZ+0x68], R20 ;  /* 0x00006814030085a7 */ /* 0x000ea400080010ff */
[----:B--2---:R-:W-:Y:S05]  /*be20*/  @!P0 BRA `(.L_x_201) ;  /* 0xfffffffc00f08947 */ /* 0x004fea000383ffff */
[----:B------:R-:W-:Y:S05]  /*be30*/  BRA `(.L_x_202) ;  /* 0xffffff8c00b47947 */ /* 0x000fea000383ffff */
.L_x_80:
[----:B------:R-:W-:-:S07]  /*be40*/  MOV R3, UR7 ;  /* 0x0000000700037c02 */ /* 0x000fce0008000f00 */
.L_x_203:
[----:B-1----:R1:W3:Y:S02]  /*be50*/  SYNCS.PHASECHK.TRANS64.TRYWAIT P0, [R3+URZ+0x50], R12 ;  /* 0x0000500c030075a7 */ /* 0x0022e400080011ff */
[----:B---3--:R-:W-:Y:S05]  /*be60*/  @!P0 NANOSLEEP.SYNCS 0x989680 ;  /* 0x009896800000895d */ /* 0x008fea0003900000 */
[----:B------:R-:W3:Y:S02]  /*be70*/  @!P0 SYNCS.PHASECHK.TRANS64 P0, [R3+URZ+0x50], R12 ;  /* 0x0000500c030085a7 */ /* 0x000ee400080010ff */
[----:B---3--:R-:W-:Y:S05]  /*be80*/  @!P0 BRA `(.L_x_203) ;  /* 0xfffffffc00f08947 */ /* 0x008fea000383ffff */
[----:B------:R-:W-:Y:S05]  /*be90*/  BRA `(.L_x_204) ;  /* 0xffffff90001c7947 */ /* 0x000fea000383ffff */
.L_x_81:
[----:B-1----:R-:W-:-:S07]  /*bea0*/  MOV R3, UR7 ;  /* 0x0000000700037c02 */ /* 0x002fce0008000f00 */
.L_x_205:
[----:B-1----:R1:W3:Y:S02]  /*beb0*/  SYNCS.PHASECHK.TRANS64.TRYWAIT P0, [R3+URZ+0x58], R12 ;  /* 0x0000580c030075a7 */ /* 0x0022e400080011ff */
[----:B---3--:R-:W-:Y:S05]  /*bec0*/  @!P0 NANOSLEEP.SYNCS 0x989680 ;  /* 0x009896800000895d */ /* 0x008fea0003900000 */
[----:B------:R-:W3:Y:S02]  /*bed0*/  @!P0 SYNCS.PHASECHK.TRANS64 P0, [R3+URZ+0x58], R12 ;  /* 0x0000580c030085a7 */ /* 0x000ee400080010ff */
[----:B---3--:R-:W-:Y:S05]  /*bee0*/  @!P0 BRA `(.L_x_205) ;  /* 0xfffffffc00f08947 */ /* 0x008fea000383ffff */
[----:B------:R-:W-:Y:S05]  /*bef0*/  BRA `(.L_x_206) ;  /* 0xffffff90000c7947 */ /* 0x000fea000383ffff */
.L_x_82:
[----:B-1----:R-:W-:-:S07]  /*bf00*/  MOV R3, UR7 ;  /* 0x0000000700037c02 */ /* 0x002fce0008000f00 */
.L_x_207:
[----:B-1----:R1:W3:Y:S02]  /*bf10*/  SYNCS.PHASECHK.TRANS64.TRYWAIT P0, [R3+URZ+0x60], R12 ;  /* 0x0000600c030075a7 */ /* 0x0022e400080011ff */
[----:B---3--:R-:W-:Y:S05]  /*bf20*/  @!P0 NANOSLEEP.SYNCS 0x989680 ;  /* 0x009896800000895d */ /* 0x008fea0003900000 */
[----:B------:R-:W3:Y:S02]  /*bf30*/  @!P0 SYNCS.PHASECHK.TRANS64 P0, [R3+URZ+0x60], R12 ;  /* 0x0000600c030085a7 */ /* 0x000ee400080010ff */
[----:B---3--:R-:W-:Y:S05]  /*bf40*/  @!P0 BRA `(.L_x_207) ;  /* 0xfffffffc00f08947 */ /* 0x008fea000383ffff */
[----:B------:R-:W-:Y:S05]  /*bf50*/  BRA `(.L_x_208) ;  /* 0xffffff9000007947 */ /* 0x000fea000383ffff */
.L_x_84:
[----:B--2---:R2:W4:Y:S02]  /*bf60*/  SYNCS.PHASECHK.TRANS64.TRYWAIT P0, [R0+URZ+0x80], R3 ;  /* 0x00008003000075a7 */ /* 0x00452400080011ff */
[----:B----4-:R-:W-:Y:S05]  /*bf70*/  @!P0 NANOSLEEP.SYNCS 0x989680 ;  /* 0x009896800000895d */ /* 0x010fea0003900000 */
[----:B------:R-:W4:Y:S02]  /*bf80*/  @!P0 SYNCS.PHASECHK.TRANS64 P0, [R0+URZ+0x80], R3 ;  /* 0x00008003000085a7 */ /* 0x000f2400080010ff */
[----:B----4-:R-:W-:Y:S05]  /*bf90*/  @!P0 BRA `(.L_x_84) ;  /* 0xfffffffc00f08947 */ /* 0x010fea000383ffff */
[----:B------:R-:W-:Y:S05]  /*bfa0*/  BRA `(.L_x_209) ;  /* 0xffffff9000d07947 */ /* 0x000fea000383ffff */
.L_x_95:
[----:B-1----:R-:W-:Y:S04]  /*bfb0*/  MOV R0, UR36 ;  /* 0x0000002400007c02 */ /* 0x002fe80008000f00 */
[----:B------:R1:W3:Y:S03]  /*bfc0*/  SYNCS.PHASECHK.TRANS64.TRYWAIT P1, [R0+URZ+0x30], R5 ;  /* 0x00003005000075a7 */ /* 0x0002e600080211ff */
[----:B---3--:R-:W-:Y:S05]  /*bfd0*/  @!P1 NANOSLEEP.SYNCS 0x989680 ;  /* 0x009896800000995d */ /* 0x008fea0003900000 */
[----:B------:R-:W3:Y:S02]  /*bfe0*/  @!P1 SYNCS.PHASECHK.TRANS64 P1, [R0+URZ+0x30], R5 ;  /* 0x00003005000095a7 */ /* 0x000ee400080210ff */
[----:B---3--:R-:W-:Y:S05]  /*bff0*/  @!P1 BRA `(.L_x_95) ;  /* 0xfffffffc00ec9947 */ /* 0x008fea000383ffff */
[----:B------:R-:W-:Y:S05]  /*c000*/  BRA `(.L_x_94) ;  /* 0xffffffa0004c7947 */ /* 0x000fea000383ffff */
.L_x_97:
[----:B-1----:R1:W4:Y:S02]  /*c010*/  SYNCS.PHASECHK.TRANS64.TRYWAIT P0, [R140+URZ+0xa0], R3 ;  /* 0x0000a0038c0075a7 */ /* 0x00232400080011ff */
[----:B----4-:R-:W-:Y:S05]  /*c020*/  @!P0 NANOSLEEP.SYNCS 0x989680 ;  /* 0x009896800000895d */ /* 0x010fea0003900000 */
[----:B------:R-:W4:Y:S02]  /*c030*/  @!P0 SYNCS.PHASECHK.TRANS64 P0, [R140+URZ+0xa0], R3 ;  /* 0x0000a0038c0085a7 */ /* 0x000f2400080010ff */
[----:B----4-:R-:W-:Y:S05]  /*c040*/  @!P0 BRA `(.L_x_97) ;  /* 0xfffffffc00f08947 */ /* 0x010fea000383ffff */
[----:B------:R-:W-:Y:S05]  /*c050*/  BRA `(.L_x_96) ;  /* 0xffffffa000847947 */ /* 0x000fea000383ffff */
.L_x_106:
[----:B-1----:R1:W2:Y:S02]  /*c060*/  SYNCS.PHASECHK.TRANS64.TRYWAIT P0, [R3+URZ+0x30], R0 ;  /* 0x00003000030075a7 */ /* 0x0022a400080011ff */
[----:B--2---:R-:W-:Y:S05]  /*c070*/  @!P0 NANOSLEEP.SYNCS 0x989680 ;  /* 0x009896800000895d */ /* 0x004fea0003900000 */
[----:B------:R-:W2:Y:S02]  /*c080*/  @!P0 SYNCS.PHASECHK.TRANS64 P0, [R3+URZ+0x30], R0 ;  /* 0x00003000030085a7 */ /* 0x000ea400080010ff */
[----:B--2---:R-:W-:Y:S05]  /*c090*/  @!P0 BRA `(.L_x_106) ;  /* 0xfffffffc00f08947 */ /* 0x004fea000383ffff */
[----:B------:R-:W-:Y:S05]  /*c0a0*/  BRA `(.L_x_105) ;  /* 0xffffffa800b07947 */ /* 0x000fea000383ffff */
.L_x_114:
[----:B-1----:R1:W2:Y:S02]  /*c0b0*/  SYNCS.PHASECHK.TRANS64.TRYWAIT P0, [R148+URZ+0x30], R5 ;  /* 0x00003005940075a7 */ /* 0x0022a400080011ff */
[----:B--2---:R-:W-:Y:S05]  /*c0c0*/  @!P0 NANOSLEEP.SYNCS 0x989680 ;  /* 0x009896800000895d */ /* 0x004fea0003900000 */
[----:B------:R-:W2:Y:S02]  /*c0d0*/  @!P0 SYNCS.PHASECHK.TRANS64 P0, [R148+URZ+0x30], R5 ;  /* 0x00003005940085a7 */ /* 0x000ea400080010ff */
[----:B--2---:R-:W-:Y:S05]  /*c0e0*/  @!P0 BRA `(.L_x_114) ;  /* 0xfffffffc00f08947 */ /* 0x004fea000383ffff */
[----:B------:R-:W-:Y:S05]  /*c0f0*/  BRA `(.L_x_113) ;  /* 0xffffffb400247947 */ /* 0x000fea000383ffff */
.L_x_122:
[----:B-1----:R1:W2:Y:S02]  /*c100*/  SYNCS.PHASECHK.TRANS64.TRYWAIT P0, [R148+URZ+0x30], R5 ;  /* 0x00003005940075a7 */ /* 0x0022a400080011ff */
[----:B--2---:R-:W-:Y:S05]  /*c110*/  @!P0 NANOSLEEP.SYNCS 0x989680 ;  /* 0x009896800000895d */ /* 0x004fea0003900000 */
[----:B------:R-:W2:Y:S02]  /*c120*/  @!P0 SYNCS.PHASECHK.TRANS64 P0, [R148+URZ+0x30], R5 ;  /* 0x00003005940085a7 */ /* 0x000ea400080010ff */
[----:B--2---:R-:W-:Y:S05]  /*c130*/  @!P0 BRA `(.L_x_122) ;  /* 0xfffffffc00f08947 */ /* 0x004fea000383ffff */
[----:B------:R-:W-:Y:S05]  /*c140*/  BRA `(.L_x_121) ;  /* 0xffffffbc009c7947 */ /* 0x000fea000383ffff */
.L_x_130:
[----:B-1----:R1:W2:Y:S02]  /*c150*/  SYNCS.PHASECHK.TRANS64.TRYWAIT P0, [R149+URZ+0x30], R6 ;  /* 0x00003006950075a7 */ /* 0x0022a400080011ff */
[----:B--2---:R-:W-:Y:S05]  /*c160*/  @!P0 NANOSLEEP.SYNCS 0x989680 ;  /* 0x009896800000895d */ /* 0x004fea0003900000 */
[----:B------:R-:W2:Y:S02]  /*c170*/  @!P0 SYNCS.PHASECHK.TRANS64 P0, [R149+URZ+0x30], R6 ;  /* 0x00003006950085a7 */ /* 0x000ea400080010ff */
[----:B--2---:R-:W-:Y:S05]  /*c180*/  @!P0 BRA `(.L_x_130) ;  /* 0xfffffffc00f08947 */ /* 0x004fea000383ffff */
[----:B------:R-:W-:Y:S05]  /*c190*/  BRA `(.L_x_129) ;  /* 0xffffffc800187947 */ /* 0x000fea000383ffff */
.L_x_138:
[----:B-1----:R1:W2:Y:S02]  /*c1a0*/  SYNCS.PHASECHK.TRANS64.TRYWAIT P0, [R149+URZ+0x30], R6 ;  /* 0x00003006950075a7 */ /* 0x0022a400080011ff */
[----:B--2---:R-:W-:Y:S05]  /*c1b0*/  @!P0 NANOSLEEP.SYNCS 0x989680 ;  /* 0x009896800000895d */ /* 0x004fea0003900000 */
[----:B------:R-:W2:Y:S02]  /*c1c0*/  @!P0 SYNCS.PHASECHK.TRANS64 P0, [R149+URZ+0x30], R6 ;  /* 0x00003006950085a7 */ /* 0x000ea400080010ff */
[----:B--2---:R-:W-:Y:S05]  /*c1d0*/  @!P0 BRA `(.L_x_138) ;  /* 0xfffffffc00f08947 */ /* 0x004fea000383ffff */
[----:B------:R-:W-:Y:S05]  /*c1e0*/  BRA `(.L_x_137) ;  /* 0xffffffd000a87947 */ /* 0x000fea000383ffff */
.L_x_146:
[----:B-1----:R1:W2:Y:S02]  /*c1f0*/  SYNCS.PHASECHK.TRANS64.TRYWAIT P0, [R149+URZ+0x30], R6 ;  /* 0x00003006950075a7 */ /* 0x0022a400080011ff */
[----:B--2---:R-:W-:Y:S05]  /*c200*/  @!P0 NANOSLEEP.SYNCS 0x989680 ;  /* 0x009896800000895d */ /* 0x004fea0003900000 */
[----:B------:R-:W2:Y:S02]  /*c210*/  @!P0 SYNCS.PHASECHK.TRANS64 P0, [R149+URZ+0x30], R6 ;  /* 0x00003006950085a7 */ /* 0x000ea400080010ff */
[----:B--2---:R-:W-:Y:S05]  /*c220*/  @!P0 BRA `(.L_x_146) ;  /* 0xfffffffc00f08947 */ /* 0x004fea000383ffff */
[----:B------:R-:W-:Y:S05]  /*c230*/  BRA `(.L_x_145) ;  /* 0xffffffdc002c7947 */ /* 0x000fea000383ffff */
.L_x_154:
[----:B-1----:R1:W2:Y:S02]  /*c240*/  SYNCS.PHASECHK.TRANS64.TRYWAIT P0, [R60+URZ+0x30], R147 ;  /* 0x000030933c0075a7 */ /* 0x0022a400080011ff */
[----:B--2---:R-:W-:Y:S05]  /*c250*/  @!P0 NANOSLEEP.SYNCS 0x989680 ;  /* 0x009896800000895d */ /* 0x004fea0003900000 */
[----:B------:R-:W2:Y:S02]  /*c260*/  @!P0 SYNCS.PHASECHK.TRANS64 P0, [R60+URZ+0x30], R147 ;  /* 0x000030933c0085a7 */ /* 0x000ea400080010ff */
[----:B--2---:R-:W-:Y:S05]  /*c270*/  @!P0 BRA `(.L_x_154) ;  /* 0xfffffffc00f08947 */ /* 0x004fea000383ffff */
[----:B------:R-:W-:Y:S05]  /*c280*/  BRA `(.L_x_153) ;  /* 0xffffffe400b07947 */ /* 0x000fea000383ffff */
        .weak           $__internal_0_$__cuda_sm10x_tcgen05_guardrail_trap_col_being_dealloced_not_returned_by_alloc
        .type           $__internal_0_$__cuda_sm10x_tcgen05_guardrail_trap_col_being_dealloced_not_returned_by_alloc,@function
        .size           $__internal_0_$__cuda_sm10x_tcgen05_guardrail_trap_col_being_dealloced_not_returned_by_alloc,($__internal_1_$__cuda_sm10x_tcgen05_guardrail_trap_phase_invalid_during_alloc - $__internal_0_$__cuda_sm10x_tcgen05_guardrail_trap_col_being_dealloced_not_returned_by_alloc)
$__internal_0_$__cuda_sm10x_tcgen05_guardrail_trap_col_being_dealloced_not_returned_by_alloc:
[----:B------:R-:W-:Y:S05]  /*c290*/  BPT.TRAP 0x1 ;  /* 0x000000040000795c */ /* 0x000fea0000300000 */
[----:B------:R-:W-:-:S04]  /*c2a0*/  HFMA2 R3, -RZ, RZ, 0, 0 ;  /* 0x00000000ff037431 */ /* 0x000fc800000001ff */
[----:B------:R-:W-:Y:S05]  /*c2b0*/  RET.REL.NODEC R2 `(_ZN7cutlass13device_kernelINS_4gemm6kernel13GemmUniversalIN4cute5tupleIJiiiiEEENS1_10collective13CollectiveMmaINS1_35MainloopSm100TmaUmmaWarpSpecializedILi3ELi2ELi2ENS5_IJNS4_1CILi1EEESB_SB_EEEEENS5_IJNSA_ILi128EEENSA_ILi256EEENSA_ILi32EEEEEEfNS5_IJSB_llEEEfNS5_IJlSB_lEEENS4_8TiledMMAINS4_8MMA_AtomIJNS4_17SM100_MMA_TF32_SSINS_10tfloat32_tESN_fLi128ELi256ELNS4_4UMMA5MajorE1ELSP_0ELNSO_7ScaleInE0ELSQ_0EEEEEENS4_6LayoutISC_NS5_IJNSA_ILi0EEESU_SU_EEEEENS5_IJNS4_10UnderscoreESX_SX_EEEEENS4_13SM90_TMA_LOADENS4_14ComposedLayoutINS4_7SwizzleILi2ELi5ELi2EEENS4_18smem_ptr_flag_bitsILi32EEENST_INS5_IJSG_NSA_ILi4EEEEEENS5_IJSB_SG_EEEEEEEvNS4_8identityES10_NS11_INS12_ILi3ELi4ELi3EEES15_NST_INS5_IJNSA_ILi8EEESG_EEENS5_IJSG_SB_EEEEEEEvS1B_EENS_8epilogue10collective18CollectiveEpilogueINS1J_23Sm100TmaWarpSpecializedILi4ELi2ELi32ELb1ELb0EEEJSH_NS5_IJNST_ISE_SB_EENST_ISG_SB_EEEEEfSJ_fSJ_NS1J_6fusion15FusionCallbacksIS1N_NS1R_17LinearCombinationIffffLNS_15FloatRoundStyleE2EEESH_S1Q_JEEENS4_5SM1004TMEM4LOAD26SM100_TMEM_LOAD_32dp32b32xES10_S1H_NS4_39AutoVectorizingCopyWithAssumedAlignmentILi128EEENS4_14SM90_TMA_STOREES1H_S22_S22_EEEvvEEEEvNT_6ParamsE) ;  /* 0xffffff3c02507950 */ /* 0x000fea0003c3ffff */
        .weak           $__internal_1_$__cuda_sm10x_tcgen05_guardrail_trap_phase_invalid_during_alloc
        .type           $__internal_1_$__cuda_sm10x_tcgen05_guardrail_trap_phase_invalid_during_alloc,@function
        .size           $__internal_1_$__cuda_sm10x_tcgen05_guardrail_trap_phase_invalid_during_alloc,($__internal_2_$__cuda_sm10x_tcgen05_guardrail_trap_unallocated_columns_being_dealloced - $__internal_1_$__cuda_sm10x_tcgen05_guardrail_trap_phase_invalid_during_alloc)
$__internal_1_$__cuda_sm10x_tcgen05_guardrail_trap_phase_invalid_during_alloc:
[----:B------:R-:W-:Y:S05]  /*c2c0*/  BPT.TRAP 0x1 ;  /* 0x000000040000795c */ /* 0x000fea0000300000 */
[----:B------:R-:W-:-:S04]  /*c2d0*/  MOV R3, 0x0 ;  /* 0x0000000000037802 */ /* 0x000fc80000000f00 */
[----:B------:R-:W-:Y:S05]  /*c2e0*/  RET.REL.NODEC R2 `(_ZN7cutlass13device_kernelINS_4gemm6kernel13GemmUniversalIN4cute5tupleIJiiiiEEENS1_10collective13CollectiveMmaINS1_35MainloopSm100TmaUmmaWarpSpecializedILi3ELi2ELi2ENS5_IJNS4_1CILi1EEESB_SB_EEEEENS5_IJNSA_ILi128EEENSA_ILi256EEENSA_ILi32EEEEEEfNS5_IJSB_llEEEfNS5_IJlSB_lEEENS4_8TiledMMAINS4_8MMA_AtomIJNS4_17SM100_MMA_TF32_SSINS_10tfloat32_tESN_fLi128ELi256ELNS4_4UMMA5MajorE1ELSP_0ELNSO_7ScaleInE0ELSQ_0EEEEEENS4_6LayoutISC_NS5_IJNSA_ILi0EEESU_SU_EEEEENS5_IJNS4_10UnderscoreESX_SX_EEEEENS4_13SM90_TMA_LOADENS4_14ComposedLayoutINS4_7SwizzleILi2ELi5ELi2EEENS4_18smem_ptr_flag_bitsILi32EEENST_INS5_IJSG_NSA_ILi4EEEEEENS5_IJSB_SG_EEEEEEEvNS4_8identityES10_NS11_INS12_ILi3ELi4ELi3EEES15_NST_INS5_IJNSA_ILi8EEESG_EEENS5_IJSG_SB_EEEEEEEvS1B_EENS_8epilogue10collective18CollectiveEpilogueINS1J_23Sm100TmaWarpSpecializedILi4ELi2ELi32ELb1ELb0EEEJSH_NS5_IJNST_ISE_SB_EENST_ISG_SB_EEEEEfSJ_fSJ_NS1J_6fusion15FusionCallbacksIS1N_NS1R_17LinearCombinationIffffLNS_15FloatRoundStyleE2EEESH_S1Q_JEEENS4_5SM1004TMEM4LOAD26SM100_TMEM_LOAD_32dp32b32xES10_S1H_NS4_39AutoVectorizingCopyWithAssumedAlignmentILi128EEENS4_14SM90_TMA_STOREES1H_S22_S22_EEEvvEEEEvNT_6ParamsE) ;  /* 0xffffff3c02447950 */ /* 0x000fea0003c3ffff */
        .weak           $__internal_2_$__cuda_sm10x_tcgen05_guardrail_trap_unallocated_columns_being_dealloced
        .type           $__internal_2_$__cuda_sm10x_tcgen05_guardrail_trap_unallocated_columns_being_dealloced,@function
        .size           $__internal_2_$__cuda_sm10x_tcgen05_guardrail_trap_unallocated_columns_being_dealloced,(.L_x_211 - $__internal_2_$__cuda_sm10x_tcgen05_guardrail_trap_unallocated_columns_being_dealloced)
$__internal_2_$__cuda_sm10x_tcgen05_guardrail_trap_unallocated_columns_being_dealloced:
[----:B------:R-:W-:Y:S05]  /*c2f0*/  BPT.TRAP 0x1 ;  /* 0x000000040000795c */ /* 0x000fea0000300000 */
[----:B------:R-:W-:-:S04]  /*c300*/  HFMA2 R3, -RZ, RZ, 0, 0 ;  /* 0x00000000ff037431 */ /* 0x000fc800000001ff */
[----:B------:R-:W-:Y:S05]  /*c310*/  RET.REL.NODEC R2 `(_ZN7cutlass13device_kernelINS_4gemm6kernel13GemmUniversalIN4cute5tupleIJiiiiEEENS1_10collective13CollectiveMmaINS1_35MainloopSm100TmaUmmaWarpSpecializedILi3ELi2ELi2ENS5_IJNS4_1CILi1EEESB_SB_EEEEENS5_IJNSA_ILi128EEENSA_ILi256EEENSA_ILi32EEEEEEfNS5_IJSB_llEEEfNS5_IJlSB_lEEENS4_8TiledMMAINS4_8MMA_AtomIJNS4_17SM100_MMA_TF32_SSINS_10tfloat32_tESN_fLi128ELi256ELNS4_4UMMA5MajorE1ELSP_0ELNSO_7ScaleInE0ELSQ_0EEEEEENS4_6LayoutISC_NS5_IJNSA_ILi0EEESU_SU_EEEEENS5_IJNS4_10UnderscoreESX_SX_EEEEENS4_13SM90_TMA_LOADENS4_14ComposedLayoutINS4_7SwizzleILi2ELi5ELi2EEENS4_18smem_ptr_flag_bitsILi32EEENST_INS5_IJSG_NSA_ILi4EEEEEENS5_IJSB_SG_EEEEEEEvNS4_8identityES10_NS11_INS12_ILi3ELi4ELi3EEES15_NST_INS5_IJNSA_ILi8EEESG_EEENS5_IJSG_SB_EEEEEEEvS1B_EENS_8epilogue10collective18CollectiveEpilogueINS1J_23Sm100TmaWarpSpecializedILi4ELi2ELi32ELb1ELb0EEEJSH_NS5_IJNST_ISE_SB_EENST_ISG_SB_EEEEEfSJ_fSJ_NS1J_6fusion15FusionCallbacksIS1N_NS1R_17LinearCombinationIffffLNS_15FloatRoundStyleE2EEESH_S1Q_JEEENS4_5SM1004TMEM4LOAD26SM100_TMEM_LOAD_32dp32b32xES10_S1H_NS4_39AutoVectorizingCopyWithAssumedAlignmentILi128EEENS4_14SM90_TMA_STOREES1H_S22_S22_EEEvvEEEEvNT_6ParamsE) ;  /* 0xffffff3c02387950 */ /* 0x000fea0003c3ffff */
.L_x_210:
[----:B------:R-:W-:-:S00]  /*c320*/  BRA `(.L_x_210) ;  /* 0xfffffffc00fc7947 */ /* 0x000fc0000383ffff */
[----:B------:R-:W-:-:S00]  /*c330*/  NOP ;  /* 0x0000000000007918 */ /* 0x000fc00000000000 */
        /* <DEDUP_REMOVED lines=12> */
.L_x_211:


//--------------------- .nv.global.init           --------------------------
	.section	.nv.global.init,"aw",@progbits
.nv.global.init:
	.type		$str$27,@object
	.size		$str$27,($str$28 - $str$27)
$str$27:
        /*0000*/ 	.byte	0x28, 0x61, 0x64, 0x64, 0x72, 0x65, 0x73, 0x73, 0x20, 0x26, 0x20, 0x6d, 0x61, 0x73, 0x6b, 0x29
        /*0010*/ 	.byte	0x20, 0x3d, 0x3d, 0x20, 0x30, 0x00
	.type		$str$28,@object
	.size		$str$28,($str$26 - $str$28)
$str$28:
        /*0016*/ 	.byte	0x2f, 0x74, 0x6d, 0x70, 0x2f, 0x63, 0x75, 0x74, 0x6c, 0x61, 0x73, 0x73, 0x5f, 0x73, 0x77, 0x65
        /*0026*/ 	.byte	0x65, 0x70, 0x5f, 0x73, 0x72, 0x63, 0x2f, 0x69, 0x6e, 0x63, 0x6c, 0x75, 0x64, 0x65, 0x2f, 0x63
        /*0036*/ 	.byte	0x75, 0x74, 0x65, 0x2f, 0x70, 0x6f, 0x69, 0x6e, 0x74, 0x65, 0x72, 0x5f, 0x66, 0x6c, 0x61, 0x67
        /*0046*/ 	.byte	0x67, 0x65, 0x64, 0x2e, 0x68, 0x70, 0x70, 0x00
	.type		$str$26,@object
	.size		$str$26,($str$25 - $str$26)
$str$26:
        /*004e*/ 	.byte	0x2f, 0x74, 0x6d, 0x70, 0x2f, 0x63, 0x75, 0x74, 0x6c, 0x61, 0x73, 0x73, 0x5f, 0x73, 0x77, 0x65
        /*005e*/ 	.byte	0x65, 0x70, 0x5f, 0x73, 0x72, 0x63, 0x2f, 0x69, 0x6e, 0x63, 0x6c, 0x75, 0x64, 0x65, 0x2f, 0x63
        /*006e*/ 	.byte	0x75, 0x74, 0x65, 0x2f, 0x61, 0x74, 0x6f, 0x6d, 0x2f, 0x63, 0x6f, 0x70, 0x79, 0x5f, 0x74, 0x72
        /*007e*/ 	.byte	0x61, 0x69, 0x74, 0x73, 0x5f, 0x73, 0x6d, 0x31, 0x30, 0x30, 0x2e, 0x68, 0x70, 0x70, 0x00
	.type		$str$25,@object
	.size		$str$25,(__unnamed_1 - $str$25)
$str$25:
        /*008d*/ 	.byte	0x28, 0x28, 0x75, 0x69, 0x6e, 0x74, 0x33, 0x32, 0x5f, 0x74, 0x28, 0x74, 0x68, 0x72, 0x65, 0x61
        /*009d*/ 	.byte	0x64, 0x49, 0x64, 0x78, 0x2e, 0x78, 0x29, 0x20, 0x2f, 0x20, 0x33, 0x32, 0x29, 0x20, 0x25, 0x20
        /*00ad*/ 	.byte	0x34, 0x29, 0x20, 0x3d, 0x3d, 0x20, 0x28, 0x28, 0x28, 0x74, 0x6d, 0x65, 0x6d, 0x5f, 0x61, 0x64
        /*00bd*/ 	.byte	0x64, 0x72, 0x20, 0x3e, 0x3e, 0x20, 0x31, 0x36, 0x29, 0x20, 0x2f, 0x20, 0x33, 0x32, 0x29, 0x20
        /*00cd*/ 	.byte	0x25, 0x20, 0x34, 0x29, 0x00
	.type		__unnamed_1,@object
	.size		__unnamed_1,(__unnamed_2 - __unnamed_1)
__unnamed_1:
        /*00d2*/ 	.byte	0x61, 0x75, 0x74, 0x6f, 0x20, 0x63, 0x75, 0x74, 0x65, 0x3a, 0x3a, 0x61, 0x73, 0x5f, 0x70, 0x6f
        /* <DEDUP_REMOVED lines=23> */
        /*0252*/ 	.byte	0x43, 0x3c, 0x34, 0x30, 0x39, 0x36, 0x3e, 0x3e, 0x3e, 0x3e, 0x5d, 0x00
	.type		__unnamed_2,@object
	.size		__unnamed_2,(.L_2 - __unnamed_2)
__unnamed_2:
        /* <DEDUP_REMOVED lines=44> */
.L_2:


//--------------------- .nv.shared._ZN7cutlass13device_kernelINS_4gemm6kernel13GemmUniversalIN4cute5tupleIJiiiiEEENS1_10collective13CollectiveMmaINS1_35MainloopSm100TmaUmmaWarpSpecializedILi3ELi2ELi2ENS5_IJNS4_1CILi1EEESB_SB_EEEEENS5_IJNSA_ILi128EEENSA_ILi256EEENSA_ILi32EEEEEEfNS5_IJSB_llEEEfNS5_IJlSB_lEEENS4_8TiledMMAINS4_8MMA_AtomIJNS4_17SM100_MMA_TF32_SSINS_10tfloat32_tESN_fLi128ELi256ELNS4_4UMMA5MajorE1ELSP_0ELNSO_7ScaleInE0ELSQ_0EEEEEENS4_6LayoutISC_NS5_IJNSA_ILi0EEESU_SU_EEEEENS5_IJNS4_10UnderscoreESX_SX_EEEEENS4_13SM90_TMA_LOADENS4_14ComposedLayoutINS4_7SwizzleILi2ELi5ELi2EEENS4_18smem_ptr_flag_bitsILi32EEENST_INS5_IJSG_NSA_ILi4EEEEEENS5_IJSB_SG_EEEEEEEvNS4_8identityES10_NS11_INS12_ILi3ELi4ELi3EEES15_NST_INS5_IJNSA_ILi8EEESG_EEENS5_IJSG_SB_EEEEEEEvS1B_EENS_8epilogue10collective18CollectiveEpilogueINS1J_23Sm100TmaWarpSpecializedILi4ELi2ELi32ELb1ELb0EEEJSH_NS5_IJNST_ISE_SB_EENST_ISG_SB_EEEEEfSJ_fSJ_NS1J_6fusion15FusionCallbacksIS1N_NS1R_17LinearCombinationIffffLNS_15FloatRoundStyleE2EEESH_S1Q_JEEENS4_5SM1004TMEM4LOAD26SM100_TMEM_LOAD_32dp32b32xES10_S1H_NS4_39AutoVectorizingCopyWithAssumedAlignmentILi128EEENS4_14SM90_TMA_STOREES1H_S22_S22_EEEvvEEEEvNT_6ParamsE --------------------------
	.section	.nv.shared._ZN7cutlass13device_kernelINS_4gemm6kernel13GemmUniversalIN4cute5tupleIJiiiiEEENS1_10collective13CollectiveMmaINS1_35MainloopSm100TmaUmmaWarpSpecializedILi3ELi2ELi2ENS5_IJNS4_1CILi1EEESB_SB_EEEEENS5_IJNSA_ILi128EEENSA_ILi256EEENSA_ILi32EEEEEEfNS5_IJSB_llEEEfNS5_IJlSB_lEEENS4_8TiledMMAINS4_8MMA_AtomIJNS4_17SM100_MMA_TF32_SSINS_10tfloat32_tESN_fLi128ELi256ELNS4_4UMMA5MajorE1ELSP_0ELNSO_7ScaleInE0ELSQ_0EEEEEENS4_6LayoutISC_NS5_IJNSA_ILi0EEESU_SU_EEEEENS5_IJNS4_10UnderscoreESX_SX_EEEEENS4_13SM90_TMA_LOADENS4_14ComposedLayoutINS4_7SwizzleILi2ELi5ELi2EEENS4_18smem_ptr_flag_bitsILi32EEENST_INS5_IJSG_NSA_ILi4EEEEEENS5_IJSB_SG_EEEEEEEvNS4_8identityES10_NS11_INS12_ILi3ELi4ELi3EEES15_NST_INS5_IJNSA_ILi8EEESG_EEENS5_IJSG_SB_EEEEEEEvS1B_EENS_8epilogue10collective18CollectiveEpilogueINS1J_23Sm100TmaWarpSpecializedILi4ELi2ELi32ELb1ELb0EEEJSH_NS5_IJNST_ISE_SB_EENST_ISG_SB_EEEEEfSJ_fSJ_NS1J_6fusion15FusionCallbacksIS1N_NS1R_17LinearCombinationIffffLNS_15FloatRoundStyleE2EEESH_S1Q_JEEENS4_5SM1004TMEM4LOAD26SM100_TMEM_LOAD_32dp32b32xES10_S1H_NS4_39AutoVectorizingCopyWithAssumedAlignmentILi128EEENS4_14SM90_TMA_STOREES1H_S22_S22_EEEvvEEEEvNT_6ParamsE,"aw",@nobits
	.sectionflags	@""
	.align	16
	.zero		1024


//--------------------- .nv.shared.reserved.0     --------------------------
	.section	.nv.shared.reserved.0,"aw",@nobits
	.weak		__nv_reservedSMEM_offset_0_alias
	.size		__nv_reservedSMEM_offset_0_alias, 0, 64
	.other		__nv_reservedSMEM_offset_0_alias,@"STO_CUDA_RESERVED_SHARED STV_DEFAULT"
__nv_reservedSMEM_offset_0_alias:
	.zero		0
.nv.shared.reserved.0:
	.zero		64
	.weak		__nv_reservedSMEM_tcgen05_partition
	.type		__nv_reservedSMEM_tcgen05_partition,@object
	.size		__nv_reservedSMEM_tcgen05_partition,(.L_0 - __nv_reservedSMEM_tcgen05_partition)
__nv_reservedSMEM_tcgen05_partition:
	.zero		32
.L_0:


//--------------------- .nv.global                --------------------------
	.section	.nv.global,"aw",@nobits
.nv.global:
	.type		_ZN40_INTERNAL_fde4dc0d_4_k_cu_e951fdc2_374244cute1_E,@object
	.size		_ZN40_INTERNAL_fde4dc0d_4_k_cu_e951fdc2_374244cute1_E,(_ZN40_INTERNAL_fde4dc0d_4_k_cu_e951fdc2_374244cuda3std3__45__cpo6cbeginE - _ZN40_INTERNAL_fde4dc0d_4_k_cu_e951fdc2_374244cute1_E)
_ZN40_INTERNAL_fde4dc0d_4_k_cu_e951fdc2_374244cute1_E:
	.zero		1
	.type		_ZN40_INTERNAL_fde4dc0d_4_k_cu_e951fdc2_374244cuda3std3__45__cpo6cbeginE,@object
	.size		_ZN40_INTERNAL_fde4dc0d_4_k_cu_e951fdc2_374244cuda3std3__45__cpo6cbeginE,(_ZN40_INTERNAL_fde4dc0d_4_k_cu_e951fdc2_374244cuda3std3__48in_placeE - _ZN40_INTERNAL_fde4dc0d_4_k_cu_e951fdc2_374244cuda3std3__45__cpo6cbeginE)
_ZN40_INTERNAL_fde4dc0d_4_k_cu_e951fdc2_374244cuda3std3__45__cpo6cbeginE:
	.zero		1
	.type		_ZN40_INTERNAL_fde4dc0d_4_k_cu_e951fdc2_374244cuda3std3__48in_placeE,@object
	.size		_ZN40_INTERNAL_fde4dc0d_4_k_cu_e951fdc2_374244cuda3std3__48in_placeE,(_ZN40_INTERNAL_fde4dc0d_4_k_cu_e951fdc2_374244cuda3std6ranges3__45__cpo9iter_moveE - _ZN40_INTERNAL_fde4dc0d_4_k_cu_e951fdc2_374244cuda3std3__48in_placeE)
_ZN40_INTERNAL_fde4dc0d_4_k_cu_e951fdc2_374244cuda3std3__48in_placeE:
	.zero		1
	.type		_ZN40_INTERNAL_fde4dc0d_4_k_cu_e951fdc2_374244cuda3std6ranges3__45__cpo9iter_moveE,@object
	.size		_ZN40_INTERNAL_fde4dc0d_4_k_cu_e951fdc2_374244cuda3std6ranges3__45__cpo9iter_moveE,(_ZN40_INTERNAL_fde4dc0d_4_k_cu_e951fdc2_374244cuda3std3__45__cpo5beginE - _ZN40_INTERNAL_fde4dc0d_4_k_cu_e951fdc2_374244cuda3std6ranges3__45__cpo9iter_moveE)
_ZN40_INTERNAL_fde4dc0d_4_k_cu_e951fdc2_374244cuda3std6ranges3__45__cpo9iter_moveE:
	.zero		1
	.type		_ZN40_INTERNAL_fde4dc0d_4_k_cu_e951fdc2_374244cuda3std3__45__cpo5beginE,@object
	.size		_ZN40_INTERNAL_fde4dc0d_4_k_cu_e951fdc2_374244cuda3std3__45__cpo5beginE,(_ZN40_INTERNAL_fde4dc0d_4_k_cu_e951fdc2_374244cuda3std3__442_GLOBAL__N__fde4dc0d_4_k_cu_e951fdc2_374246ignoreE - _ZN40_INTERNAL_fde4dc0d_4_k_cu_e951fdc2_374244cuda3std3__45__cpo5beginE)
_ZN40_INTERNAL_fde4dc0d_4_k_cu_e951fdc2_374244cuda3std3__45__cpo5beginE:
	.zero		1
	.type		_ZN40_INTERNAL_fde4dc0d_4_k_cu_e951fdc2_374244cuda3std3__442_GLOBAL__N__fde4dc0d_4_k_cu_e951fdc2_374246ignoreE,@object
	.size		_ZN40_INTERNAL_fde4dc0d_4_k_cu_e951fdc2_374244cuda3std3__442_GLOBAL__N__fde4dc0d_4_k_cu_e951fdc2_374246ignoreE,(_ZN40_INTERNAL_fde4dc0d_4_k_cu_e951fdc2_374244cute7productE - _ZN40_INTERNAL_fde4dc0d_4_k_cu_e951fdc2_374244cuda3std3__442_GLOBAL__N__fde4dc0d_4_k_cu_e951fdc2_374246ignoreE)
_ZN40_INTERNAL_fde4dc0d_4_k_cu_e951fdc2_374244cuda3std3__442_GLOBAL__N__fde4dc0d_4_k_cu_e951fdc2_374246ignoreE:
	.zero		1
	.type		_ZN40_INTERNAL_fde4dc0d_4_k_cu_e951fdc2_374244cute7productE,@object
	.size		_ZN40_INTERNAL_fde4dc0d_4_k_cu_e951fdc2_374244cute7productE,(_ZN40_INTERNAL_fde4dc0d_4_k_cu_e951fdc2_374244cuda3std3__45__cpo3endE - _ZN40_INTERNAL_fde4dc0d_4_k_cu_e951fdc2_374244cute7productE)
_ZN40_INTERNAL_fde4dc0d_4_k_cu_e951fdc2_374244cute7productE:
	.zero		1
	.type		_ZN40_INTERNAL_fde4dc0d_4_k_cu_e951fdc2_374244cuda3std3__45__cpo3endE,@object
	.size		_ZN40_INTERNAL_fde4dc0d_4_k_cu_e951fdc2_374244cuda3std3__45__cpo3endE,(_ZN40_INTERNAL_fde4dc0d_4_k_cu_e951fdc2_374244cuda3std3__419piecewise_constructE - _ZN40_INTERNAL_fde4dc0d_4_k_cu_e951fdc2_374244cuda3std3__45__cpo3endE)
_ZN40_INTERNAL_fde4dc0d_4_k_cu_e951fdc2_374244cuda3std3__45__cpo3endE:
	.zero		1
	.type		_ZN40_INTERNAL_fde4dc0d_4_k_cu_e951fdc2_374244cuda3std3__419piecewise_constructE,@object
	.size		_ZN40_INTERNAL_fde4dc0d_4_k_cu_e951fdc2_374244cuda3std3__419piecewise_constructE,(_ZN40_INTERNAL_fde4dc0d_4_k_cu_e951fdc2_374244cuda3std3__45__cpo4cendE - _ZN40_INTERNAL_fde4dc0d_4_k_cu_e951fdc2_374244cuda3std3__419piecewise_constructE)
_ZN40_INTERNAL_fde4dc0d_4_k_cu_e951fdc2_374244cuda3std3__419piecewise_constructE:
	.zero		1
	.type		_ZN40_INTERNAL_fde4dc0d_4_k_cu_e951fdc2_374244cuda3std3__45__cpo4cendE,@object
	.size		_ZN40_INTERNAL_fde4dc0d_4_k_cu_e951fdc2_374244cuda3std3__45__cpo4cendE,(_ZN40_INTERNAL_fde4dc0d_4_k_cu_e951fdc2_374244cuda3std6ranges3__45__cpo4swapE - _ZN40_INTERNAL_fde4dc0d_4_k_cu_e951fdc2_374244cuda3std3__45__cpo4cendE)
_ZN40_INTERNAL_fde4dc0d_4_k_cu_e951fdc2_374244cuda3std3__45__cpo4cendE:
	.zero		1
	.type		_ZN40_INTERNAL_fde4dc0d_4_k_cu_e951fdc2_374244cuda3std6ranges3__45__cpo4swapE,@object
	.size		_ZN40_INTERNAL_fde4dc0d_4_k_cu_e951fdc2_374244cuda3std6ranges3__45__cpo4swapE,(.L_10 - _ZN40_INTERNAL_fde4dc0d_4_k_cu_e951fdc2_374244cuda3std6ranges3__45__cpo4swapE)
_ZN40_INTERNAL_fde4dc0d_4_k_cu_e951fdc2_374244cuda3std6ranges3__45__cpo4swapE:
	.zero		1
.L_10:


//--------------------- .nv.constant0._ZN7cutlass13device_kernelINS_4gemm6kernel13GemmUniversalIN4cute5tupleIJiiiiEEENS1_10collective13CollectiveMmaINS1_35MainloopSm100TmaUmmaWarpSpecializedILi3ELi2ELi2ENS5_IJNS4_1CILi1EEESB_SB_EEEEENS5_IJNSA_ILi128EEENSA_ILi256EEENSA_ILi32EEEEEEfNS5_IJSB_llEEEfNS5_IJlSB_lEEENS4_8TiledMMAINS4_8MMA_AtomIJNS4_17SM100_MMA_TF32_SSINS_10tfloat32_tESN_fLi128ELi256ELNS4_4UMMA5MajorE1ELSP_0ELNSO_7ScaleInE0ELSQ_0EEEEEENS4_6LayoutISC_NS5_IJNSA_ILi0EEESU_SU_EEEEENS5_IJNS4_10UnderscoreESX_SX_EEEEENS4_13SM90_TMA_LOADENS4_14ComposedLayoutINS4_7SwizzleILi2ELi5ELi2EEENS4_18smem_ptr_flag_bitsILi32EEENST_INS5_IJSG_NSA_ILi4EEEEEENS5_IJSB_SG_EEEEEEEvNS4_8identityES10_NS11_INS12_ILi3ELi4ELi3EEES15_NST_INS5_IJNSA_ILi8EEESG_EEENS5_IJSG_SB_EEEEEEEvS1B_EENS_8epilogue10collective18CollectiveEpilogueINS1J_23Sm100TmaWarpSpecializedILi4ELi2ELi32ELb1ELb0EEEJSH_NS5_IJNST_ISE_SB_EENST_ISG_SB_EEEEEfSJ_fSJ_NS1J_6fusion15FusionCallbacksIS1N_NS1R_17LinearCombinationIffffLNS_15FloatRoundStyleE2EEESH_S1Q_JEEENS4_5SM1004TMEM4LOAD26SM100_TMEM_LOAD_32dp32b32xES10_S1H_NS4_39AutoVectorizingCopyWithAssumedAlignmentILi128EEENS4_14SM90_TMA_STOREES1H_S22_S22_EEEvvEEEEvNT_6ParamsE --------------------------
	.section	.nv.constant0._ZN7cutlass13device_kernelINS_4gemm6kernel13GemmUniversalIN4cute5tupleIJiiiiEEENS1_10collective13CollectiveMmaINS1_35MainloopSm100TmaUmmaWarpSpecializedILi3ELi2ELi2ENS5_IJNS4_1CILi1EEESB_SB_EEEEENS5_IJNSA_ILi128EEENSA_ILi256EEENSA_ILi32EEEEEEfNS5_IJSB_llEEEfNS5_IJlSB_lEEENS4_8TiledMMAINS4_8MMA_AtomIJNS4_17SM100_MMA_TF32_SSINS_10tfloat32_tESN_fLi128ELi256ELNS4_4UMMA5MajorE1ELSP_0ELNSO_7ScaleInE0ELSQ_0EEEEEENS4_6LayoutISC_NS5_IJNSA_ILi0EEESU_SU_EEEEENS5_IJNS4_10UnderscoreESX_SX_EEEEENS4_13SM90_TMA_LOADENS4_14ComposedLayoutINS4_7SwizzleILi2ELi5ELi2EEENS4_18smem_ptr_flag_bitsILi32EEENST_INS5_IJSG_NSA_ILi4EEEEEENS5_IJSB_SG_EEEEEEEvNS4_8identityES10_NS11_INS12_ILi3ELi4ELi3EEES15_NST_INS5_IJNSA_ILi8EEESG_EEENS5_IJSG_SB_EEEEEEEvS1B_EENS_8epilogue10collective18CollectiveEpilogueINS1J_23Sm100TmaWarpSpecializedILi4ELi2ELi32ELb1ELb0EEEJSH_NS5_IJNST_ISE_SB_EENST_ISG_SB_EEEEEfSJ_fSJ_NS1J_6fusion15FusionCallbacksIS1N_NS1R_17LinearCombinationIffffLNS_15FloatRoundStyleE2EEESH_S1Q_JEEENS4_5SM1004TMEM4LOAD26SM100_TMEM_LOAD_32dp32b32xES10_S1H_NS4_39AutoVectorizingCopyWithAssumedAlignmentILi128EEENS4_14SM90_TMA_STOREES1H_S22_S22_EEEvvEEEEvNT_6ParamsE,"a",@progbits
	.sectionflags	@""
	.align	4
.nv.constant0._ZN7cutlass13device_kernelINS_4gemm6kernel13GemmUniversalIN4cute5tupleIJiiiiEEENS1_10collective13CollectiveMmaINS1_35MainloopSm100TmaUmmaWarpSpecializedILi3ELi2ELi2ENS5_IJNS4_1CILi1EEESB_SB_EEEEENS5_IJNSA_ILi128EEENSA_ILi256EEENSA_ILi32EEEEEEfNS5_IJSB_llEEEfNS5_IJlSB_lEEENS4_8TiledMMAINS4_8MMA_AtomIJNS4_17SM100_MMA_TF32_SSINS_10tfloat32_tESN_fLi128ELi256ELNS4_4UMMA5MajorE1ELSP_0ELNSO_7ScaleInE0ELSQ_0EEEEEENS4_6LayoutISC_NS5_IJNSA_ILi0EEESU_SU_EEEEENS5_IJNS4_10UnderscoreESX_SX_EEEEENS4_13SM90_TMA_LOADENS4_14ComposedLayoutINS4_7SwizzleILi2ELi5ELi2EEENS4_18smem_ptr_flag_bitsILi32EEENST_INS5_IJSG_NSA_ILi4EEEEEENS5_IJSB_SG_EEEEEEEvNS4_8identityES10_NS11_INS12_ILi3ELi4ELi3EEES15_NST_INS5_IJNSA_ILi8EEESG_EEENS5_IJSG_SB_EEEEEEEvS1B_EENS_8epilogue10collective18CollectiveEpilogueINS1J_23Sm100TmaWarpSpecializedILi4ELi2ELi32ELb1ELb0EEEJSH_NS5_IJNST_ISE_SB_EENST_ISG_SB_EEEEEfSJ_fSJ_NS1J_6fusion15FusionCallbacksIS1N_NS1R_17LinearCombinationIffffLNS_15FloatRoundStyleE2EEESH_S1Q_JEEENS4_5SM1004TMEM4LOAD26SM100_TMEM_LOAD_32dp32b32xES10_S1H_NS4_39AutoVectorizingCopyWithAssumedAlignmentILi128EEENS4_14SM90_TMA_STOREES1H_S22_S22_EEEvvEEEEvNT_6ParamsE:
	.zero		2944


//--------------------- SYMBOLS --------------------------

	.type		.nv.reservedSmem.offset0,@object
	.size		.nv.reservedSmem.offset0,0x4
	.type		.nv.reservedSmem.cap,@object
	.size		.nv.reservedSmem.cap,0x4
	.type		__assertfail,@function
